	.target	sm_100a

	.elftype	@"ET_EXEC"


//--------------------- .note.nv.tkinfo           --------------------------
	.section	.note.nv.tkinfo,"",@"SHT_NOTE"
	.sectionflags	@"SHF_NOTE_NV_TKINFO"
	.tkinfo
        /*0018*/ 	.word	0x00000002
        /*0030*/ 	.string	""
        /*0030*/ 	.string	"ptxas"
        /*0030*/ 	.string	"Cuda compilation tools, release 13.0, V13.0.88"
        /*0030*/ 	.string	"Build cuda_13.0.r13.0/compiler.36424714_0"
        /*0030*/ 	.string	"-arch sm_100a -m 64 "



//--------------------- .note.nv.cuinfo           --------------------------
	.section	.note.nv.cuinfo,"",@"SHT_NOTE"
	.sectionflags	@"SHF_NOTE_NV_CUINFO"
        /*0018*/ 	.short	0x0002
        /*001a*/ 	.short	0x0064
        /*001c*/ 	.short	0x0082
	.zero		2


//--------------------- .nv.info                  --------------------------
	.section	.nv.info,"",@"SHT_CUDA_INFO"
	.align	4


	//----- nvinfo : EIATTR_REGCOUNT
	.align		4
        /*0000*/ 	.byte	0x04, 0x2f
        /*0002*/ 	.short	(.L_20 - .L_19)
	.align		4
.L_19:
        /*0004*/ 	.word	index@(_ZN7cutlass13device_kernelINS_4gemm6kernel13GemmUniversalIN4cute5tupleIJiiiiEEENS1_10collective13CollectiveMmaINS1_35MainloopSm100TmaUmmaWarpSpecializedILi5ELi2ELi2ENS5_IJNS4_1CILi2EEESB_NSA_ILi1EEEEEEEENS5_IJNSA_ILi256EEESF_NSA_ILi128EEEEEENS_12float_e5m2_tENS5_IJlSC_lEEESI_SJ_NS4_8TiledMMAINS4_8MMA_AtomIJNS4_10MMA_TraitsINS4_25SM100_MMA_F8F6F4_2x1SM_SSEJSI_SI_fSF_SF_NS4_17integral_constantINS4_4UMMA5MajorELSQ_0EEESR_NSO_INSP_7ScaleInELSS_0EEEST_EEEEEENS4_6LayoutINS5_IJSC_SC_SC_EEENS5_IJNSA_ILi0EEESY_SY_EEEEENS5_IJNS4_10UnderscoreES11_S11_EEEEENS4_28SM100_TMA_2SM_LOAD_MULTICASTENS4_14ComposedLayoutINS4_7SwizzleILi3ELi4ELi3EEENS4_18smem_ptr_flag_bitsILi8EEENSW_INS5_IJNSA_ILi8EEESG_EEENS5_IJSG_SC_EEEEEEEvNS4_8identityENS4_18SM100_TMA_2SM_LOADES1E_vS1F_EENS_8epilogue10collective18CollectiveEpilogueINS1I_23Sm100TmaWarpSpecializedILi4ELi2ELi64ELb0ELb0EEEJNS5_IJSG_SF_SG_EEENS5_IJNSW_ISG_SC_EENSW_INSA_ILi64EEESC_EEEEESI_SJ_SI_SJ_NS1I_6fusion15FusionCallbacksIS1M_NS1S_17LinearCombinationISI_fSI_fLNS_15FloatRoundStyleE2EEES1N_S1R_JEEENS4_5SM1004TMEM4LOAD26SM100_TMEM_LOAD_32dp32b64xENS4_13SM90_TMA_LOADENS15_INS16_ILi2ELi4ELi3EEES19_NSW_INS5_IJS1A_S1P_EEENS5_IJS1P_SC_EEEEEEENS4_39AutoVectorizingCopyWithAssumedAlignmentILi128EEENS4_14SM90_TMA_STOREES27_S29_S29_EEEvvEEEEvNT_6ParamsE)
        /*0008*/ 	.word	0x000000cf


	//----- nvinfo : EIATTR_FRAME_SIZE
	.align		4
.L_20:
        /*000c*/ 	.byte	0x04, 0x11
        /*000e*/ 	.short	(.L_22 - .L_21)
	.align		4
.L_21:
        /*0010*/ 	.word	index@($__internal_2_$__cuda_sm10x_tcgen05_guardrail_trap_unallocated_columns_being_dealloced)
        /*0014*/ 	.word	0x00000000


	//----- nvinfo : EIATTR_FRAME_SIZE
	.align		4
.L_22:
        /*0018*/ 	.byte	0x04, 0x11
        /*001a*/ 	.short	(.L_24 - .L_23)
	.align		4
.L_23:
        /*001c*/ 	.word	index@($__internal_1_$__cuda_sm10x_tcgen05_guardrail_trap_phase_invalid_during_alloc)
        /*0020*/ 	.word	0x00000000


	//----- nvinfo : EIATTR_FRAME_SIZE
	.align		4
.L_24:
        /*0024*/ 	.byte	0x04, 0x11
        /*0026*/ 	.short	(.L_26 - .L_25)
	.align		4
.L_25:
        /*0028*/ 	.word	index@($__internal_0_$__cuda_sm10x_tcgen05_guardrail_trap_col_being_dealloced_not_returned_by_alloc)
        /*002c*/ 	.word	0x00000000


	//----- nvinfo : EIATTR_FRAME_SIZE
	.align		4
.L_26:
        /*0030*/ 	.byte	0x04, 0x11
        /*0032*/ 	.short	(.L_28 - .L_27)
	.align		4
.L_27:
        /*0034*/ 	.word	index@(_ZN7cutlass13device_kernelINS_4gemm6kernel13GemmUniversalIN4cute5tupleIJiiiiEEENS1_10collective13CollectiveMmaINS1_35MainloopSm100TmaUmmaWarpSpecializedILi5ELi2ELi2ENS5_IJNS4_1CILi2EEESB_NSA_ILi1EEEEEEEENS5_IJNSA_ILi256EEESF_NSA_ILi128EEEEEENS_12float_e5m2_tENS5_IJlSC_lEEESI_SJ_NS4_8TiledMMAINS4_8MMA_AtomIJNS4_10MMA_TraitsINS4_25SM100_MMA_F8F6F4_2x1SM_SSEJSI_SI_fSF_SF_NS4_17integral_constantINS4_4UMMA5MajorELSQ_0EEESR_NSO_INSP_7ScaleInELSS_0EEEST_EEEEEENS4_6LayoutINS5_IJSC_SC_SC_EEENS5_IJNSA_ILi0EEESY_SY_EEEEENS5_IJNS4_10UnderscoreES11_S11_EEEEENS4_28SM100_TMA_2SM_LOAD_MULTICASTENS4_14ComposedLayoutINS4_7SwizzleILi3ELi4ELi3EEENS4_18smem_ptr_flag_bitsILi8EEENSW_INS5_IJNSA_ILi8EEESG_EEENS5_IJSG_SC_EEEEEEEvNS4_8identityENS4_18SM100_TMA_2SM_LOADES1E_vS1F_EENS_8epilogue10collective18CollectiveEpilogueINS1I_23Sm100TmaWarpSpecializedILi4ELi2ELi64ELb0ELb0EEEJNS5_IJSG_SF_SG_EEENS5_IJNSW_ISG_SC_EENSW_INSA_ILi64EEESC_EEEEESI_SJ_SI_SJ_NS1I_6fusion15FusionCallbacksIS1M_NS1S_17LinearCombinationISI_fSI_fLNS_15FloatRoundStyleE2EEES1N_S1R_JEEENS4_5SM1004TMEM4LOAD26SM100_TMEM_LOAD_32dp32b64xENS4_13SM90_TMA_LOADENS15_INS16_ILi2ELi4ELi3EEES19_NSW_INS5_IJS1A_S1P_EEENS5_IJS1P_SC_EEEEEEENS4_39AutoVectorizingCopyWithAssumedAlignmentILi128EEENS4_14SM90_TMA_STOREES27_S29_S29_EEEvvEEEEvNT_6ParamsE)
        /*0038*/ 	.word	0x00000000


	//----- nvinfo : EIATTR_MIN_STACK_SIZE
	.align		4
.L_28:
        /*003c*/ 	.byte	0x04, 0x12
        /*003e*/ 	.short	(.L_30 - .L_29)
	.align		4
.L_29:
        /*0040*/ 	.word	index@(_ZN7cutlass13device_kernelINS_4gemm6kernel13GemmUniversalIN4cute5tupleIJiiiiEEENS1_10collective13CollectiveMmaINS1_35MainloopSm100TmaUmmaWarpSpecializedILi5ELi2ELi2ENS5_IJNS4_1CILi2EEESB_NSA_ILi1EEEEEEEENS5_IJNSA_ILi256EEESF_NSA_ILi128EEEEEENS_12float_e5m2_tENS5_IJlSC_lEEESI_SJ_NS4_8TiledMMAINS4_8MMA_AtomIJNS4_10MMA_TraitsINS4_25SM100_MMA_F8F6F4_2x1SM_SSEJSI_SI_fSF_SF_NS4_17integral_constantINS4_4UMMA5MajorELSQ_0EEESR_NSO_INSP_7ScaleInELSS_0EEEST_EEEEEENS4_6LayoutINS5_IJSC_SC_SC_EEENS5_IJNSA_ILi0EEESY_SY_EEEEENS5_IJNS4_10UnderscoreES11_S11_EEEEENS4_28SM100_TMA_2SM_LOAD_MULTICASTENS4_14ComposedLayoutINS4_7SwizzleILi3ELi4ELi3EEENS4_18smem_ptr_flag_bitsILi8EEENSW_INS5_IJNSA_ILi8EEESG_EEENS5_IJSG_SC_EEEEEEEvNS4_8identityENS4_18SM100_TMA_2SM_LOADES1E_vS1F_EENS_8epilogue10collective18CollectiveEpilogueINS1I_23Sm100TmaWarpSpecializedILi4ELi2ELi64ELb0ELb0EEEJNS5_IJSG_SF_SG_EEENS5_IJNSW_ISG_SC_EENSW_INSA_ILi64EEESC_EEEEESI_SJ_SI_SJ_NS1I_6fusion15FusionCallbacksIS1M_NS1S_17LinearCombinationISI_fSI_fLNS_15FloatRoundStyleE2EEES1N_S1R_JEEENS4_5SM1004TMEM4LOAD26SM100_TMEM_LOAD_32dp32b64xENS4_13SM90_TMA_LOADENS15_INS16_ILi2ELi4ELi3EEES19_NSW_INS5_IJS1A_S1P_EEENS5_IJS1P_SC_EEEEEEENS4_39AutoVectorizingCopyWithAssumedAlignmentILi128EEENS4_14SM90_TMA_STOREES27_S29_S29_EEEvvEEEEvNT_6ParamsE)
        /*0044*/ 	.word	0x00000000
.L_30:


//--------------------- .nv.compat                --------------------------
	.section	.nv.compat,"",@"SHT_CUDA_COMPAT_INFO"
	.align	4
        /*0000*/ 	.byte	0x02, 0x09, 0x01, 0x00, 0x02, 0x02, 0x02, 0x00, 0x02, 0x05, 0x05, 0x00, 0x03, 0x07, 0x01, 0x01
        /*0010*/ 	.byte	0x02, 0x03, 0x01, 0x00, 0x02, 0x06, 0x01, 0x00, 0x04, 0x0b, 0x08, 0x00, 0x09, 0x00, 0x00, 0x00
        /*0020*/ 	.byte	0x00, 0x00, 0x00, 0x00


//--------------------- .nv.info._ZN7cutlass13device_kernelINS_4gemm6kernel13GemmUniversalIN4cute5tupleIJiiiiEEENS1_10collective13CollectiveMmaINS1_35MainloopSm100TmaUmmaWarpSpecializedILi5ELi2ELi2ENS5_IJNS4_1CILi2EEESB_NSA_ILi1EEEEEEEENS5_IJNSA_ILi256EEESF_NSA_ILi128EEEEEENS_12float_e5m2_tENS5_IJlSC_lEEESI_SJ_NS4_8TiledMMAINS4_8MMA_AtomIJNS4_10MMA_TraitsINS4_25SM100_MMA_F8F6F4_2x1SM_SSEJSI_SI_fSF_SF_NS4_17integral_constantINS4_4UMMA5MajorELSQ_0EEESR_NSO_INSP_7ScaleInELSS_0EEEST_EEEEEENS4_6LayoutINS5_IJSC_SC_SC_EEENS5_IJNSA_ILi0EEESY_SY_EEEEENS5_IJNS4_10UnderscoreES11_S11_EEEEENS4_28SM100_TMA_2SM_LOAD_MULTICASTENS4_14ComposedLayoutINS4_7SwizzleILi3ELi4ELi3EEENS4_18smem_ptr_flag_bitsILi8EEENSW_INS5_IJNSA_ILi8EEESG_EEENS5_IJSG_SC_EEEEEEEvNS4_8identityENS4_18SM100_TMA_2SM_LOADES1E_vS1F_EENS_8epilogue10collective18CollectiveEpilogueINS1I_23Sm100TmaWarpSpecializedILi4ELi2ELi64ELb0ELb0EEEJNS5_IJSG_SF_SG_EEENS5_IJNSW_ISG_SC_EENSW_INSA_ILi64EEESC_EEEEESI_SJ_SI_SJ_NS1I_6fusion15FusionCallbacksIS1M_NS1S_17LinearCombinationISI_fSI_fLNS_15FloatRoundStyleE2EEES1N_S1R_JEEENS4_5SM1004TMEM4LOAD26SM100_TMEM_LOAD_32dp32b64xENS4_13SM90_TMA_LOADENS15_INS16_ILi2ELi4ELi3EEES19_NSW_INS5_IJS1A_S1P_EEENS5_IJS1P_SC_EEEEEEENS4_39AutoVectorizingCopyWithAssumedAlignmentILi128EEENS4_14SM90_TMA_STOREES27_S29_S29_EEEvvEEEEvNT_6ParamsE --------------------------
	.section	.nv.info._ZN7cutlass13device_kernelINS_4gemm6kernel13GemmUniversalIN4cute5tupleIJiiiiEEENS1_10collective13CollectiveMmaINS1_35MainloopSm100TmaUmmaWarpSpecializedILi5ELi2ELi2ENS5_IJNS4_1CILi2EEESB_NSA_ILi1EEEEEEEENS5_IJNSA_ILi256EEESF_NSA_ILi128EEEEEENS_12float_e5m2_tENS5_IJlSC_lEEESI_SJ_NS4_8TiledMMAINS4_8MMA_AtomIJNS4_10MMA_TraitsINS4_25SM100_MMA_F8F6F4_2x1SM_SSEJSI_SI_fSF_SF_NS4_17integral_constantINS4_4UMMA5MajorELSQ_0EEESR_NSO_INSP_7ScaleInELSS_0EEEST_EEEEEENS4_6LayoutINS5_IJSC_SC_SC_EEENS5_IJNSA_ILi0EEESY_SY_EEEEENS5_IJNS4_10UnderscoreES11_S11_EEEEENS4_28SM100_TMA_2SM_LOAD_MULTICASTENS4_14ComposedLayoutINS4_7SwizzleILi3ELi4ELi3EEENS4_18smem_ptr_flag_bitsILi8EEENSW_INS5_IJNSA_ILi8EEESG_EEENS5_IJSG_SC_EEEEEEEvNS4_8identityENS4_18SM100_TMA_2SM_LOADES1E_vS1F_EENS_8epilogue10collective18CollectiveEpilogueINS1I_23Sm100TmaWarpSpecializedILi4ELi2ELi64ELb0ELb0EEEJNS5_IJSG_SF_SG_EEENS5_IJNSW_ISG_SC_EENSW_INSA_ILi64EEESC_EEEEESI_SJ_SI_SJ_NS1I_6fusion15FusionCallbacksIS1M_NS1S_17LinearCombinationISI_fSI_fLNS_15FloatRoundStyleE2EEES1N_S1R_JEEENS4_5SM1004TMEM4LOAD26SM100_TMEM_LOAD_32dp32b64xENS4_13SM90_TMA_LOADENS15_INS16_ILi2ELi4ELi3EEES19_NSW_INS5_IJS1A_S1P_EEENS5_IJS1P_SC_EEEEEEENS4_39AutoVectorizingCopyWithAssumedAlignmentILi128EEENS4_14SM90_TMA_STOREES27_S29_S29_EEEvvEEEEvNT_6ParamsE,"",@"SHT_CUDA_INFO"
	.sectionflags	@""
	.align	4


	//----- nvinfo : EIATTR_CUDA_API_VERSION
	.align		4
        /*0000*/ 	.byte	0x04, 0x37
        /*0002*/ 	.short	(.L_32 - .L_31)
.L_31:
        /*0004*/ 	.word	0x00000082


	//----- nvinfo : EIATTR_KPARAM_INFO
	.align		4
.L_32:
        /*0008*/ 	.byte	0x04, 0x17
        /*000a*/ 	.short	(.L_34 - .L_33)
.L_33:
        /*000c*/ 	.word	0x00000000
        /*0010*/ 	.short	0x0000
        /*0012*/ 	.short	0x0000
        /*0014*/ 	.byte	0x00, 0xf0, 0x01, 0x20


	//----- nvinfo : EIATTR_AT_ENTRY_FRAGMENTS
	.align		4
.L_34:
        /*0018*/ 	.byte	0x04, 0x4f
        /*001a*/ 	.short	(.L_36 - .L_35)


	//   ....[0]....
.L_35:
        /*001c*/ 	.word	0x00000007


	//----- nvinfo : EIATTR_RESERVED_SMEM_USED
	.align		4
.L_36:
        /*0020*/ 	.byte	0x01, 0x41
	.zero		2


	//----- nvinfo : EIATTR_SPARSE_MMA_MASK
	.align		4
        /*0024*/ 	.byte	0x03, 0x50
        /*0026*/ 	.short	0x0000


	//----- nvinfo : EIATTR_TCGEN05_2CTA_USED
	.align		4
        /*0028*/ 	.byte	0x01, 0x52
	.zero		2


	//----- nvinfo : EIATTR_MAXREG_COUNT
	.align		4
        /*002c*/ 	.byte	0x03, 0x1b
        /*002e*/ 	.short	0x00ff


	//----- nvinfo : EIATTR_NUM_BARRIERS
	.align		4
        /*0030*/ 	.byte	0x02, 0x4c
        /*0032*/ 	.byte	0x07
	.zero		1


	//----- nvinfo : EIATTR_EXTERNS
	.align		4
        /*0034*/ 	.byte	0x04, 0x0f
        /*0036*/ 	.short	(.L_38 - .L_37)


	//   ....[0]....
	.align		4
.L_37:
        /*0038*/ 	.word	index@(__assertfail)


	//----- nvinfo : EIATTR_MERCURY_ISA_VERSION
	.align		4
.L_38:
        /*003c*/ 	.byte	0x03, 0x5f
        /*003e*/ 	.short	0x0101


	//----- nvinfo : EIATTR_INT_WARP_WIDE_INSTR_OFFSETS
	.align		4
        /*0040*/ 	.byte	0x04, 0x31
        /*0042*/ 	.short	(.L_40 - .L_39)


	//   ....[0]....
.L_39:
        /*0044*/ 	.word	0x00000d50


	//   ....[1]....
        /*0048*/ 	.word	0x00000df0


	//   ....[2]....
        /*004c*/ 	.word	0x00004230


	//   ....[3]....
        /*0050*/ 	.word	0x00004250


	//   ....[4]....
        /*0054*/ 	.word	0x00004280


	//   ....[5]....
        /*0058*/ 	.word	0x00004dc0


	//   ....[6]....
        /*005c*/ 	.word	0x00004e30


	//   ....[7]....
        /*0060*/ 	.word	0x00004f10


	//   ....[8]....
        /*0064*/ 	.word	0x00004f90


	//   ....[9]....
        /*0068*/ 	.word	0x00005090


	//   ....[10]....
        /*006c*/ 	.word	0x00005110


	//   ....[11]....
        /*0070*/ 	.word	0x00005200


	//   ....[12]....
        /*0074*/ 	.word	0x000052b0


	//----- nvinfo : EIATTR_COOP_GROUP_MASK_REGIDS
	.align		4
.L_40:
        /*0078*/ 	.byte	0x04, 0x29
        /*007a*/ 	.short	(.L_42 - .L_41)


	//   ....[0]....
.L_41:
        /*007c*/ 	.word	0xffffffff


	//   ....[1]....
        /*0080*/ 	.word	0xffffffff


	//   ....[2]....
        /*0084*/ 	.word	0xffffffff


	//   ....[3]....
        /*0088*/ 	.word	0xffffffff


	//   ....[4]....
        /*008c*/ 	.word	0xffffffff


	//   ....[5]....
        /*0090*/ 	.word	0xffffffff


	//   ....[6]....
        /*0094*/ 	.word	0xffffffff


	//   ....[7]....
        /*0098*/ 	.word	0xffffffff


	//   ....[8]....
        /*009c*/ 	.word	0xffffffff


	//   ....[9]....
        /*00a0*/ 	.word	0xffffffff


	//   ....[10]....
        /*00a4*/ 	.word	0xffffffff


	//   ....[11]....
        /*00a8*/ 	.word	0xffffffff


	//   ....[12]....
        /*00ac*/ 	.word	0xffffffff


	//   ....[13]....
        /*00b0*/ 	.word	0xffffffff


	//----- nvinfo : EIATTR_COOP_GROUP_INSTR_OFFSETS
	.align		4
.L_42:
        /*00b4*/ 	.byte	0x04, 0x28
        /*00b6*/ 	.short	(.L_44 - .L_43)


	//   ....[0]....
.L_43:
        /*00b8*/ 	.word	0x000000b0


	//   ....[1]....
        /*00bc*/ 	.word	0x00000520


	//   ....[2]....
        /*00c0*/ 	.word	0x00000700


	//   ....[3]....
        /*00c4*/ 	.word	0x00000890


	//   ....[4]....
        /*00c8*/ 	.word	0x00000980


	//   ....[5]....
        /*00cc*/ 	.word	0x00000ae0


	//   ....[6]....
        /*00d0*/ 	.word	0x00000c30


	//   ....[7]....
        /*00d4*/ 	.word	0x00000e70


	//   ....[8]....
        /*00d8*/ 	.word	0x000021e0


	//   ....[9]....
        /*00dc*/ 	.word	0x00003130


	//   ....[10]....
        /*00e0*/ 	.word	0x00003600


	//   ....[11]....
        /*00e4*/ 	.word	0x00003630


	//   ....[12]....
        /*00e8*/ 	.word	0x00004130


	//   ....[13]....
        /*00ec*/ 	.word	0x00004340


	//----- nvinfo : EIATTR_VRC_CTA_INIT_COUNT
	.align		4
.L_44:
        /*00f0*/ 	.byte	0x02, 0x4a
        /*00f2*/ 	.byte	0x80
	.zero		1


	//----- nvinfo : EIATTR_SYSCALL_OFFSETS
	.align		4
        /*00f4*/ 	.byte	0x04, 0x46
        /*00f6*/ 	.short	(.L_46 - .L_45)


	//   ....[0]....
.L_45:
        /*00f8*/ 	.word	0x00005f30


	//   ....[1]....
        /*00fc*/ 	.word	0x00006070


	//   ....[2]....
        /*0100*/ 	.word	0x00006900


	//   ....[3]....
        /*0104*/ 	.word	0x00007f20


	//   ....[4]....
        /*0108*/ 	.word	0x000094d0


	//   ....[5]....
        /*010c*/ 	.word	0x0000aaa0


	//----- nvinfo : EIATTR_MBARRIER_INSTR_OFFSETS
	.align		4
.L_46:
        /*0110*/ 	.byte	0x04, 0x39
        /*0112*/ 	.short	(.L_48 - .L_47)


	//   ....[0]....
.L_47:
        /*0114*/ 	.word	0x00000650
        /*0118*/ 	.word	0x000000ff
        /*011c*/ 	.word	0x00000000
        /*0120*/ 	.short	0x0100
        /*0122*/ 	.byte	0x04
	.zero		1


	//   ....[1]....
        /*0124*/ 	.word	0x00000660
        /*0128*/ 	.word	0x000000ff
        /*012c*/ 	.word	0x00000028
        /*0130*/ 	.short	0x0100
        /*0132*/ 	.byte	0x04
	.zero		1


	//   ....[2]....
        /*0134*/ 	.word	0x00000670
        /*0138*/ 	.word	0x000000ff
        /*013c*/ 	.word	0x00000008
        /*0140*/ 	.short	0x0100
        /*0142*/ 	.byte	0x04
	.zero		1


	//   ....[3]....
        /*0144*/ 	.word	0x00000680
        /*0148*/ 	.word	0x000000ff
        /*014c*/ 	.word	0x00000030
        /*0150*/ 	.short	0x0100
        /*0152*/ 	.byte	0x04
	.zero		1


	//   ....[4]....
        /*0154*/ 	.word	0x00000690
        /*0158*/ 	.word	0x000000ff
        /*015c*/ 	.word	0x00000010
        /*0160*/ 	.short	0x0100
        /*0162*/ 	.byte	0x04
	.zero		1


	//   ....[5]....
        /*0164*/ 	.word	0x000006a0
        /*0168*/ 	.word	0x000000ff
        /*016c*/ 	.word	0x00000038
        /*0170*/ 	.short	0x0100
        /*0172*/ 	.byte	0x04
	.zero		1


	//   ....[6]....
        /*0174*/ 	.word	0x000006b0
        /*0178*/ 	.word	0x000000ff
        /*017c*/ 	.word	0x00000018
        /*0180*/ 	.short	0x0100
        /*0182*/ 	.byte	0x04
	.zero		1


	//   ....[7]....
        /*0184*/ 	.word	0x000006c0
        /*0188*/ 	.word	0x000000ff
        /*018c*/ 	.word	0x00000040
        /*0190*/ 	.short	0x0100
        /*0192*/ 	.byte	0x04
	.zero		1


	//   ....[8]....
        /*0194*/ 	.word	0x000006d0
        /*0198*/ 	.word	0x000000ff
        /*019c*/ 	.word	0x00000020
        /*01a0*/ 	.short	0x0100
        /*01a2*/ 	.byte	0x04
	.zero		1


	//   ....[9]....
        /*01a4*/ 	.word	0x000006e0
        /*01a8*/ 	.word	0x000000ff
        /*01ac*/ 	.word	0x00000048
        /*01b0*/ 	.short	0x0100
        /*01b2*/ 	.byte	0x04
	.zero		1


	//   ....[10]....
        /*01b4*/ 	.word	0x00000800
        /*01b8*/ 	.word	0x000000ff
        /*01bc*/ 	.word	0x00000050
        /*01c0*/ 	.short	0x0100
        /*01c2*/ 	.byte	0x04
	.zero		1


	//   ....[11]....
        /*01c4*/ 	.word	0x00000810
        /*01c8*/ 	.word	0x000000ff
        /*01cc*/ 	.word	0x00000070
        /*01d0*/ 	.short	0x0100
        /*01d2*/ 	.byte	0x04
	.zero		1


	//   ....[12]....
        /*01d4*/ 	.word	0x00000820
        /*01d8*/ 	.word	0x000000ff
        /*01dc*/ 	.word	0x00000058
        /*01e0*/ 	.short	0x0100
        /*01e2*/ 	.byte	0x04
	.zero		1


	//   ....[13]....
        /*01e4*/ 	.word	0x00000830
        /*01e8*/ 	.word	0x000000ff
        /*01ec*/ 	.word	0x00000078
        /*01f0*/ 	.short	0x0100
        /*01f2*/ 	.byte	0x04
	.zero		1


	//   ....[14]....
        /*01f4*/ 	.word	0x00000840
        /*01f8*/ 	.word	0x000000ff
        /*01fc*/ 	.word	0x00000060
        /*0200*/ 	.short	0x0100
        /*0202*/ 	.byte	0x04
	.zero		1


	//   ....[15]....
        /*0204*/ 	.word	0x00000850
        /*0208*/ 	.word	0x000000ff
        /*020c*/ 	.word	0x00000080
        /*0210*/ 	.short	0x0100
        /*0212*/ 	.byte	0x04
	.zero		1


	//   ....[16]....
        /*0214*/ 	.word	0x00000860
        /*0218*/ 	.word	0x000000ff
        /*021c*/ 	.word	0x00000068
        /*0220*/ 	.short	0x0100
        /*0222*/ 	.byte	0x04
	.zero		1


	//   ....[17]....
        /*0224*/ 	.word	0x00000870
        /*0228*/ 	.word	0x000000ff
        /*022c*/ 	.word	0x00000088
        /*0230*/ 	.short	0x0100
        /*0232*/ 	.byte	0x04
	.zero		1


	//   ....[18]....
        /*0234*/ 	.word	0x00000950
        /*0238*/ 	.word	0x000000ff
        /*023c*/ 	.word	0x00000090
        /*0240*/ 	.short	0x0100
        /*0242*/ 	.byte	0x06
	.zero		1


	//   ....[19]....
        /*0244*/ 	.word	0x00000960
        /*0248*/ 	.word	0x000000ff
        /*024c*/ 	.word	0x00000098
        /*0250*/ 	.short	0x0100
        /*0252*/ 	.byte	0x06
	.zero		1


	//   ....[20]....
        /*0254*/ 	.word	0x00000a90
        /*0258*/ 	.word	0x000000ff
        /*025c*/ 	.word	0x000000a0
        /*0260*/ 	.short	0x0100
        /*0262*/ 	.byte	0x06
	.zero		1


	//   ....[21]....
        /*0264*/ 	.word	0x00000aa0
        /*0268*/ 	.word	0x000000ff
        /*026c*/ 	.word	0x000000b0
        /*0270*/ 	.short	0x0100
        /*0272*/ 	.byte	0x06
	.zero		1


	//   ....[22]....
        /*0274*/ 	.word	0x00000ab0
        /*0278*/ 	.word	0x000000ff
        /*027c*/ 	.word	0x000000a8
        /*0280*/ 	.short	0x0100
        /*0282*/ 	.byte	0x06
	.zero		1


	//   ....[23]....
        /*0284*/ 	.word	0x00000ac0
        /*0288*/ 	.word	0x000000ff
        /*028c*/ 	.word	0x000000b8
        /*0290*/ 	.short	0x0100
        /*0292*/ 	.byte	0x06
	.zero		1


	//   ....[24]....
        /*0294*/ 	.word	0x00000be0
        /*0298*/ 	.word	0x000000ff
        /*029c*/ 	.word	0x000000c0
        /*02a0*/ 	.short	0x0100
        /*02a2*/ 	.byte	0x04
	.zero		1


	//   ....[25]....
        /*02a4*/ 	.word	0x00000bf0
        /*02a8*/ 	.word	0x000000ff
        /*02ac*/ 	.word	0x000000d0
        /*02b0*/ 	.short	0x0100
        /*02b2*/ 	.byte	0x04
	.zero		1


	//   ....[26]....
        /*02b4*/ 	.word	0x00000c00
        /*02b8*/ 	.word	0x000000ff
        /*02bc*/ 	.word	0x000000c8
        /*02c0*/ 	.short	0x0100
        /*02c2*/ 	.byte	0x04
	.zero		1


	//   ....[27]....
        /*02c4*/ 	.word	0x00000c10
        /*02c8*/ 	.word	0x000000ff
        /*02cc*/ 	.word	0x000000d8
        /*02d0*/ 	.short	0x0100
        /*02d2*/ 	.byte	0x04
	.zero		1


	//   ....[28]....
        /*02d4*/ 	.word	0x00000d00
        /*02d8*/ 	.word	0x000000ff
        /*02dc*/ 	.word	0x000000e0
        /*02e0*/ 	.short	0x0100
        /*02e2*/ 	.byte	0x04
	.zero		1


	//   ....[29]....
        /*02e4*/ 	.word	0x00000d10
        /*02e8*/ 	.word	0x000000ff
        /*02ec*/ 	.word	0x000000f0
        /*02f0*/ 	.short	0x0100
        /*02f2*/ 	.byte	0x04
	.zero		1


	//   ....[30]....
        /*02f4*/ 	.word	0x00000d20
        /*02f8*/ 	.word	0x000000ff
        /*02fc*/ 	.word	0x000000e8
        /*0300*/ 	.short	0x0100
        /*0302*/ 	.byte	0x04
	.zero		1


	//   ....[31]....
        /*0304*/ 	.word	0x00000d30
        /*0308*/ 	.word	0x000000ff
        /*030c*/ 	.word	0x000000f8
        /*0310*/ 	.short	0x0100
        /*0312*/ 	.byte	0x04
	.zero		1


	//   ....[32]....
        /*0314*/ 	.word	0x00000e30
        /*0318*/ 	.word	0x000000ff
        /*031c*/ 	.word	0x00000100
        /*0320*/ 	.short	0x0100
        /*0322*/ 	.byte	0x06
	.zero		1


	//   ....[33]....
        /*0324*/ 	.word	0x00001a00
        /*0328*/ 	.word	0x00000003
        /*032c*/ 	.word	0x000000f0
        /*0330*/ 	.short	0x010a
        /*0332*/ 	.byte	0xff
	.zero		1


	//   ....[34]....
        /*0334*/ 	.word	0x00001a30
        /*0338*/ 	.word	0x00000003
        /*033c*/ 	.word	0x000000e0
        /*0340*/ 	.short	0x0101
        /*0342*/ 	.byte	0xff
	.zero		1


	//   ....[35]....
        /*0344*/ 	.word	0x00001af0
        /*0348*/ 	.word	0x000000ff
        /*034c*/ 	.word	0x00000028
        /*0350*/ 	.short	0x010a
        /*0352*/ 	.byte	0x04
	.zero		1


	//   ....[36]....
        /*0354*/ 	.word	0x00001bc0
        /*0358*/ 	.word	0x000000ff
        /*035c*/ 	.word	0x00000028
        /*0360*/ 	.short	0x010a
        /*0362*/ 	.byte	0x21
	.zero		1


	//   ....[37]....
        /*0364*/ 	.word	0x00001d70
        /*0368*/ 	.word	0x000000ff
        /*036c*/ 	.word	0x00000028
        /*0370*/ 	.short	0x010a
        /*0372*/ 	.byte	0x05
	.zero		1


	//   ....[38]....
        /*0374*/ 	.word	0x00001e80
        /*0378*/ 	.word	0x000000ff
        /*037c*/ 	.word	0x00000098
        /*0380*/ 	.short	0x0101
        /*0382*/ 	.byte	0x06
	.zero		1


	//   ....[39]....
        /*0384*/ 	.word	0x00001ea0
        /*0388*/ 	.word	0x000000ff
        /*038c*/ 	.word	0x00000028
        /*0390*/ 	.short	0x010a
        /*0392*/ 	.byte	0x04
	.zero		1


	//   ....[40]....
        /*0394*/ 	.word	0x00001f20
        /*0398*/ 	.word	0x000000ff
        /*039c*/ 	.word	0x00000028
        /*03a0*/ 	.short	0x010a
        /*03a2*/ 	.byte	0x11
	.zero		1


	//   ....[41]....
        /*03a4*/ 	.word	0x000020b0
        /*03a8*/ 	.word	0x000000ff
        /*03ac*/ 	.word	0x00000028
        /*03b0*/ 	.short	0x010a
        /*03b2*/ 	.byte	0x05
	.zero		1


	//   ....[42]....
        /*03b4*/ 	.word	0x00002210
        /*03b8*/ 	.word	0x00000003
        /*03bc*/ 	.word	0x000000a0
        /*03c0*/ 	.short	0x010a
        /*03c2*/ 	.byte	0xff
	.zero		1


	//   ....[43]....
        /*03c4*/ 	.word	0x00002360
        /*03c8*/ 	.word	0x00000000
        /*03cc*/ 	.word	0x00000000
        /*03d0*/ 	.short	0x0101
        /*03d2*/ 	.byte	0xff
	.zero		1


	//   ....[44]....
        /*03d4*/ 	.word	0x00002920
        /*03d8*/ 	.word	0x000000ff
        /*03dc*/ 	.word	0x00000000
        /*03e0*/ 	.short	0x010a
        /*03e2*/ 	.byte	0x04
	.zero		1


	//   ....[45]....
        /*03e4*/ 	.word	0x000029b0
        /*03e8*/ 	.word	0x000000ff
        /*03ec*/ 	.word	0x00000000
        /*03f0*/ 	.short	0x010a
        /*03f2*/ 	.byte	0x05
	.zero		1


	//   ....[46]....
        /*03f4*/ 	.word	0x00002a40
        /*03f8*/ 	.word	0x000000ff
        /*03fc*/ 	.word	0x00000000
        /*0400*/ 	.short	0x010a
        /*0402*/ 	.byte	0x05
	.zero		1


	//   ....[47]....
        /*0404*/ 	.word	0x00002ad0
        /*0408*/ 	.word	0x000000ff
        /*040c*/ 	.word	0x00000000
        /*0410*/ 	.short	0x010a
        /*0412*/ 	.byte	0x05
	.zero		1


	//   ....[48]....
        /*0414*/ 	.word	0x00002b70
        /*0418*/ 	.word	0x00000000
        /*041c*/ 	.word	0x00000000
        /*0420*/ 	.short	0x010a
        /*0422*/ 	.byte	0xff
	.zero		1


	//   ....[49]....
        /*0424*/ 	.word	0x00002c90
        /*0428*/ 	.word	0x00000000
        /*042c*/ 	.word	0x000000e0
        /*0430*/ 	.short	0x010a
        /*0432*/ 	.byte	0xff
	.zero		1


	//   ....[50]....
        /*0434*/ 	.word	0x00002d00
        /*0438*/ 	.word	0x00000004
        /*043c*/ 	.word	0x00000000
        /*0440*/ 	.short	0x0101
        /*0442*/ 	.byte	0xff
	.zero		1


	//   ....[51]....
        /*0444*/ 	.word	0x00002d20
        /*0448*/ 	.word	0x000000ff
        /*044c*/ 	.word	0x000000b0
        /*0450*/ 	.short	0x010a
        /*0452*/ 	.byte	0x04
	.zero		1


	//   ....[52]....
        /*0454*/ 	.word	0x00002e40
        /*0458*/ 	.word	0x00000000
        /*045c*/ 	.word	0x000000a0
        /*0460*/ 	.short	0x010a
        /*0462*/ 	.byte	0xff
	.zero		1


	//   ....[53]....
        /*0464*/ 	.word	0x00002f40
        /*0468*/ 	.word	0x00000000
        /*046c*/ 	.word	0x00000000
        /*0470*/ 	.short	0x0101
        /*0472*/ 	.byte	0xff
	.zero		1


	//   ....[54]....
        /*0474*/ 	.word	0x00002fd0
        /*0478*/ 	.word	0x000000ff
        /*047c*/ 	.word	0x000000b0
        /*0480*/ 	.short	0x0106
        /*0482*/ 	.byte	0x04
	.zero		1


	//   ....[55]....
        /*0484*/ 	.word	0x00002ff0
        /*0488*/ 	.word	0x000000ff
        /*048c*/ 	.word	0x000000b0
        /*0490*/ 	.short	0x010a
        /*0492*/ 	.byte	0x04
	.zero		1


	//   ....[56]....
        /*0494*/ 	.word	0x00003080
        /*0498*/ 	.word	0x000000ff
        /*049c*/ 	.word	0x000000b0
        /*04a0*/ 	.short	0x0106
        /*04a2*/ 	.byte	0x07
	.zero		1


	//   ....[57]....
        /*04a4*/ 	.word	0x000030c0
        /*04a8*/ 	.word	0x00000000
        /*04ac*/ 	.word	0x000000b0
        /*04b0*/ 	.short	0x010a
        /*04b2*/ 	.byte	0xff
	.zero		1


	//   ....[58]....
        /*04b4*/ 	.word	0x00003300
        /*04b8*/ 	.word	0x000000ff
        /*04bc*/ 	.word	0x00000008
        /*04c0*/ 	.short	0x010a
        /*04c2*/ 	.byte	0x05
	.zero		1


	//   ....[59]....
        /*04c4*/ 	.word	0x00003320
        /*04c8*/ 	.word	0x000000ff
        /*04cc*/ 	.word	0x00000008
        /*04d0*/ 	.short	0x010a
        /*04d2*/ 	.byte	0x05
	.zero		1


	//   ....[60]....
        /*04d4*/ 	.word	0x000034b0
        /*04d8*/ 	.word	0x000000ff
        /*04dc*/ 	.word	0x00000008
        /*04e0*/ 	.short	0x010a
        /*04e2*/ 	.byte	0x05
	.zero		1


	//   ....[61]....
        /*04e4*/ 	.word	0x000034d0
        /*04e8*/ 	.word	0x000000ff
        /*04ec*/ 	.word	0x00000008
        /*04f0*/ 	.short	0x010a
        /*04f2*/ 	.byte	0x05
	.zero		1


	//   ....[62]....
        /*04f4*/ 	.word	0x00003590
        /*04f8*/ 	.word	0x000000ff
        /*04fc*/ 	.word	0x00000000
        /*0500*/ 	.short	0x0101
        /*0502*/ 	.byte	0x04
	.zero		1


	//   ....[63]....
        /*0504*/ 	.word	0x000038d0
        /*0508*/ 	.word	0x00000000
        /*050c*/ 	.word	0x000000a0
        /*0510*/ 	.short	0x010a
        /*0512*/ 	.byte	0xff
	.zero		1


	//   ....[64]....
        /*0514*/ 	.word	0x00003990
        /*0518*/ 	.word	0x00000000
        /*051c*/ 	.word	0x00000000
        /*0520*/ 	.short	0x0101
        /*0522*/ 	.byte	0xff
	.zero		1


	//   ....[65]....
        /*0524*/ 	.word	0x00003a50
        /*0528*/ 	.word	0x000000ff
        /*052c*/ 	.word	0x00000000
        /*0530*/ 	.short	0x010a
        /*0532*/ 	.byte	0x04
	.zero		1


	//   ....[66]....
        /*0534*/ 	.word	0x00003a60
        /*0538*/ 	.word	0x000000ff
        /*053c*/ 	.word	0x000000d0
        /*0540*/ 	.short	0x010a
        /*0542*/ 	.byte	0x1f
	.zero		1


	//   ....[67]....
        /*0544*/ 	.word	0x00003b10
        /*0548*/ 	.word	0x000000ff
        /*054c*/ 	.word	0x00000000
        /*0550*/ 	.short	0x010a
        /*0552*/ 	.byte	0x05
	.zero		1


	//   ....[68]....
        /*0554*/ 	.word	0x00003c40
        /*0558*/ 	.word	0x000000ff
        /*055c*/ 	.word	0x00000000
        /*0560*/ 	.short	0x010a
        /*0562*/ 	.byte	0x04
	.zero		1


	//   ....[69]....
        /*0564*/ 	.word	0x00003f40
        /*0568*/ 	.word	0x000000ff
        /*056c*/ 	.word	0x00000000
        /*0570*/ 	.short	0x010a
        /*0572*/ 	.byte	0x04
	.zero		1


	//   ....[70]....
        /*0574*/ 	.word	0x00003fe0
        /*0578*/ 	.word	0x00000000
        /*057c*/ 	.word	0x00000000
        /*0580*/ 	.short	0x010a
        /*0582*/ 	.byte	0xff
	.zero		1


	//   ....[71]....
        /*0584*/ 	.word	0x00004020
        /*0588*/ 	.word	0x00000000
        /*058c*/ 	.word	0x00000000
        /*0590*/ 	.short	0x010a
        /*0592*/ 	.byte	0xff
	.zero		1


	//   ....[72]....
        /*0594*/ 	.word	0x00004090
        /*0598*/ 	.word	0x000000ff
        /*059c*/ 	.word	0x00000000
        /*05a0*/ 	.short	0x0101
        /*05a2*/ 	.byte	0x04
	.zero		1


	//   ....[73]....
        /*05a4*/ 	.word	0x000040d0
        /*05a8*/ 	.word	0x000000ff
        /*05ac*/ 	.word	0x00000100
        /*05b0*/ 	.short	0x010a
        /*05b2*/ 	.byte	0x1a
	.zero		1


	//   ....[74]....
        /*05b4*/ 	.word	0x00004120
        /*05b8*/ 	.word	0x000000ff
        /*05bc*/ 	.word	0x00000000
        /*05c0*/ 	.short	0x0101
        /*05c2*/ 	.byte	0x04
	.zero		1


	//   ....[75]....
        /*05c4*/ 	.word	0x000045c0
        /*05c8*/ 	.word	0x0000000c
        /*05cc*/ 	.word	0x000000a0
        /*05d0*/ 	.short	0x010a
        /*05d2*/ 	.byte	0xff
	.zero		1


	//   ....[76]....
        /*05d4*/ 	.word	0x00004730
        /*05d8*/ 	.word	0x00000000
        /*05dc*/ 	.word	0x00000000
        /*05e0*/ 	.short	0x0101
        /*05e2*/ 	.byte	0xff
	.zero		1


	//   ....[77]....
        /*05e4*/ 	.word	0x00004bc0
        /*05e8*/ 	.word	0x000000ff
        /*05ec*/ 	.word	0x00000098
        /*05f0*/ 	.short	0x010a
        /*05f2*/ 	.byte	0x15
	.zero		1


	//   ....[78]....
        /*05f4*/ 	.word	0x00004d40
        /*05f8*/ 	.word	0x000000ff
        /*05fc*/ 	.word	0x00000070
        /*0600*/ 	.short	0x010a
        /*0602*/ 	.byte	0x15
	.zero		1


	//   ....[79]....
        /*0604*/ 	.word	0x00004ec0
        /*0608*/ 	.word	0x000000ff
        /*060c*/ 	.word	0x00000050
        /*0610*/ 	.short	0x010b
        /*0612*/ 	.byte	0x15
	.zero		1


	//   ....[80]....
        /*0614*/ 	.word	0x00004ed0
        /*0618*/ 	.word	0x000000ff
        /*061c*/ 	.word	0x00000000
        /*0620*/ 	.short	0x0101
        /*0622*/ 	.byte	0x06
	.zero		1


	//   ....[81]....
        /*0624*/ 	.word	0x00004ee0
        /*0628*/ 	.word	0x000000ff
        /*062c*/ 	.word	0x00000078
        /*0630*/ 	.short	0x010a
        /*0632*/ 	.byte	0x15
	.zero		1


	//   ....[82]....
        /*0634*/ 	.word	0x00005040
        /*0638*/ 	.word	0x000000ff
        /*063c*/ 	.word	0x00000058
        /*0640*/ 	.short	0x010b
        /*0642*/ 	.byte	0x15
	.zero		1


	//   ....[83]....
        /*0644*/ 	.word	0x00005050
        /*0648*/ 	.word	0x000000ff
        /*064c*/ 	.word	0x00000000
        /*0650*/ 	.short	0x0101
        /*0652*/ 	.byte	0x06
	.zero		1


	//   ....[84]....
        /*0654*/ 	.word	0x00005060
        /*0658*/ 	.word	0x000000ff
        /*065c*/ 	.word	0x00000080
        /*0660*/ 	.short	0x010a
        /*0662*/ 	.byte	0x15
	.zero		1


	//   ....[85]....
        /*0664*/ 	.word	0x000051b0
        /*0668*/ 	.word	0x000000ff
        /*066c*/ 	.word	0x00000060
        /*0670*/ 	.short	0x010b
        /*0672*/ 	.byte	0x15
	.zero		1


	//   ....[86]....
        /*0674*/ 	.word	0x000051c0
        /*0678*/ 	.word	0x000000ff
        /*067c*/ 	.word	0x00000000
        /*0680*/ 	.short	0x0101
        /*0682*/ 	.byte	0x06
	.zero		1


	//   ....[87]....
        /*0684*/ 	.word	0x000051d0
        /*0688*/ 	.word	0x000000ff
        /*068c*/ 	.word	0x00000088
        /*0690*/ 	.short	0x010a
        /*0692*/ 	.byte	0x15
	.zero		1


	//   ....[88]....
        /*0694*/ 	.word	0x000053d0
        /*0698*/ 	.word	0x000000ff
        /*069c*/ 	.word	0x00000068
        /*06a0*/ 	.short	0x010b
        /*06a2*/ 	.byte	0x15
	.zero		1


	//   ....[89]....
        /*06a4*/ 	.word	0x000053e0
        /*06a8*/ 	.word	0x000000ff
        /*06ac*/ 	.word	0x00000000
        /*06b0*/ 	.short	0x0101
        /*06b2*/ 	.byte	0x25
	.zero		1


	//   ....[90]....
        /*06b4*/ 	.word	0x00005410
        /*06b8*/ 	.word	0x000000ff
        /*06bc*/ 	.word	0x00000070
        /*06c0*/ 	.short	0x010a
        /*06c2*/ 	.byte	0x15
	.zero		1


	//   ....[91]....
        /*06c4*/ 	.word	0x00005430
        /*06c8*/ 	.word	0x000000ff
        /*06cc*/ 	.word	0x00000078
        /*06d0*/ 	.short	0x010a
        /*06d2*/ 	.byte	0x15
	.zero		1


	//   ....[92]....
        /*06d4*/ 	.word	0x00005450
        /*06d8*/ 	.word	0x000000ff
        /*06dc*/ 	.word	0x00000080
        /*06e0*/ 	.short	0x010a
        /*06e2*/ 	.byte	0x15
	.zero		1


	//   ....[93]....
        /*06e4*/ 	.word	0x00005490
        /*06e8*/ 	.word	0x00000000
        /*06ec*/ 	.word	0x00000088
        /*06f0*/ 	.short	0x010a
        /*06f2*/ 	.byte	0xff
	.zero		1


	//   ....[94]....
        /*06f4*/ 	.word	0x000057c0
        /*06f8*/ 	.word	0x00000003
        /*06fc*/ 	.word	0x000000a0
        /*0700*/ 	.short	0x010a
        /*0702*/ 	.byte	0xff
	.zero		1


	//   ....[95]....
        /*0704*/ 	.word	0x00005940
        /*0708*/ 	.word	0x00000000
        /*070c*/ 	.word	0x00000000
        /*0710*/ 	.short	0x0101
        /*0712*/ 	.byte	0xff
	.zero		1


	//   ....[96]....
        /*0714*/ 	.word	0x000064a0
        /*0718*/ 	.word	0x00000003
        /*071c*/ 	.word	0x00000050
        /*0720*/ 	.short	0x010a
        /*0722*/ 	.byte	0xff
	.zero		1


	//   ....[97]....
        /*0724*/ 	.word	0x000064e0
        /*0728*/ 	.word	0x000000a3
        /*072c*/ 	.word	0x000000c0
        /*0730*/ 	.short	0x010a
        /*0732*/ 	.byte	0xff
	.zero		1


	//   ....[98]....
        /*0734*/ 	.word	0x00006610
        /*0738*/ 	.word	0x00000003
        /*073c*/ 	.word	0x00000050
        /*0740*/ 	.short	0x010a
        /*0742*/ 	.byte	0xff
	.zero		1


	//   ....[99]....
        /*0744*/ 	.word	0x00006750
        /*0748*/ 	.word	0x00000000
        /*074c*/ 	.word	0x00000000
        /*0750*/ 	.short	0x0101
        /*0752*/ 	.byte	0xff
	.zero		1


	//   ....[100]....
        /*0754*/ 	.word	0x000067d0
        /*0758*/ 	.word	0x000000a3
        /*075c*/ 	.word	0x000000c0
        /*0760*/ 	.short	0x010a
        /*0762*/ 	.byte	0xff
	.zero		1


	//   ....[101]....
        /*0764*/ 	.word	0x00007b80
        /*0768*/ 	.word	0x000000bf
        /*076c*/ 	.word	0x00000050
        /*0770*/ 	.short	0x010a
        /*0772*/ 	.byte	0xff
	.zero		1


	//   ....[102]....
        /*0774*/ 	.word	0x00007c50
        /*0778*/ 	.word	0x000000bf
        /*077c*/ 	.word	0x00000050
        /*0780*/ 	.short	0x010a
        /*0782*/ 	.byte	0xff
	.zero		1


	//   ....[103]....
        /*0784*/ 	.word	0x00007d90
        /*0788*/ 	.word	0x00000000
        /*078c*/ 	.word	0x00000000
        /*0790*/ 	.short	0x0101
        /*0792*/ 	.byte	0xff
	.zero		1


	//   ....[104]....
        /*0794*/ 	.word	0x00009130
        /*0798*/ 	.word	0x00000000
        /*079c*/ 	.word	0x00000050
        /*07a0*/ 	.short	0x010a
        /*07a2*/ 	.byte	0xff
	.zero		1


	//   ....[105]....
        /*07a4*/ 	.word	0x00009200
        /*07a8*/ 	.word	0x00000000
        /*07ac*/ 	.word	0x00000050
        /*07b0*/ 	.short	0x010a
        /*07b2*/ 	.byte	0xff
	.zero		1


	//   ....[106]....
        /*07b4*/ 	.word	0x00009340
        /*07b8*/ 	.word	0x00000000
        /*07bc*/ 	.word	0x00000000
        /*07c0*/ 	.short	0x0101
        /*07c2*/ 	.byte	0xff
	.zero		1


	//   ....[107]....
        /*07c4*/ 	.word	0x0000a710
        /*07c8*/ 	.word	0x00000000
        /*07cc*/ 	.word	0x00000050
        /*07d0*/ 	.short	0x010a
        /*07d2*/ 	.byte	0xff
	.zero		1


	//   ....[108]....
        /*07d4*/ 	.word	0x0000a7e0
        /*07d8*/ 	.word	0x00000000
        /*07dc*/ 	.word	0x00000050
        /*07e0*/ 	.short	0x010a
        /*07e2*/ 	.byte	0xff
	.zero		1


	//   ....[109]....
        /*07e4*/ 	.word	0x0000a920
        /*07e8*/ 	.word	0x00000000
        /*07ec*/ 	.word	0x00000000
        /*07f0*/ 	.short	0x0101
        /*07f2*/ 	.byte	0xff
	.zero		1


	//   ....[110]....
        /*07f4*/ 	.word	0x0000ad50
        /*07f8*/ 	.word	0x000000a3
        /*07fc*/ 	.word	0x00000000
        /*0800*/ 	.short	0x0101
        /*0802*/ 	.byte	0xff
	.zero		1


	//   ....[111]....
        /*0804*/ 	.word	0x0000bdc0
        /*0808*/ 	.word	0x00000003
        /*080c*/ 	.word	0x000000f0
        /*0810*/ 	.short	0x010a
        /*0812*/ 	.byte	0xff
	.zero		1


	//   ....[112]....
        /*0814*/ 	.word	0x0000be20
        /*0818*/ 	.word	0x00000000
        /*081c*/ 	.word	0x00000028
        /*0820*/ 	.short	0x010a
        /*0822*/ 	.byte	0xff
	.zero		1


	//   ....[113]....
        /*0824*/ 	.word	0x0000be80
        /*0828*/ 	.word	0x00000000
        /*082c*/ 	.word	0x00000028
        /*0830*/ 	.short	0x010a
        /*0832*/ 	.byte	0xff
	.zero		1


	//   ....[114]....
        /*0834*/ 	.word	0x0000bed0
        /*0838*/ 	.word	0x00000003
        /*083c*/ 	.word	0x000000a0
        /*0840*/ 	.short	0x010a
        /*0842*/ 	.byte	0xff
	.zero		1


	//   ....[115]....
        /*0844*/ 	.word	0x0000bf30
        /*0848*/ 	.word	0x00000000
        /*084c*/ 	.word	0x00000000
        /*0850*/ 	.short	0x010a
        /*0852*/ 	.byte	0xff
	.zero		1


	//   ....[116]....
        /*0854*/ 	.word	0x0000bf90
        /*0858*/ 	.word	0x00000000
        /*085c*/ 	.word	0x00000000
        /*0860*/ 	.short	0x010a
        /*0862*/ 	.byte	0xff
	.zero		1


	//   ....[117]....
        /*0864*/ 	.word	0x0000bff0
        /*0868*/ 	.word	0x00000000
        /*086c*/ 	.word	0x00000000
        /*0870*/ 	.short	0x010a
        /*0872*/ 	.byte	0xff
	.zero		1


	//   ....[118]....
        /*0874*/ 	.word	0x0000c050
        /*0878*/ 	.word	0x00000000
        /*087c*/ 	.word	0x00000000
        /*0880*/ 	.short	0x010a
        /*0882*/ 	.byte	0xff
	.zero		1


	//   ....[119]....
        /*0884*/ 	.word	0x0000c0a0
        /*0888*/ 	.word	0x00000000
        /*088c*/ 	.word	0x000000e0
        /*0890*/ 	.short	0x010a
        /*0892*/ 	.byte	0xff
	.zero		1


	//   ....[120]....
        /*0894*/ 	.word	0x0000c100
        /*0898*/ 	.word	0x00000000
        /*089c*/ 	.word	0x000000b0
        /*08a0*/ 	.short	0x010a
        /*08a2*/ 	.byte	0xff
	.zero		1


	//   ....[121]....
        /*08a4*/ 	.word	0x0000c150
        /*08a8*/ 	.word	0x00000000
        /*08ac*/ 	.word	0x000000a0
        /*08b0*/ 	.short	0x010a
        /*08b2*/ 	.byte	0xff
	.zero		1


	//   ....[122]....
        /*08b4*/ 	.word	0x0000c1b0
        /*08b8*/ 	.word	0x00000000
        /*08bc*/ 	.word	0x000000b0
        /*08c0*/ 	.short	0x010a
        /*08c2*/ 	.byte	0xff
	.zero		1


	//   ....[123]....
        /*08c4*/ 	.word	0x0000c210
        /*08c8*/ 	.word	0x00000005
        /*08cc*/ 	.word	0x00000008
        /*08d0*/ 	.short	0x010a
        /*08d2*/ 	.byte	0xff
	.zero		1


	//   ....[124]....
        /*08d4*/ 	.word	0x0000c300
        /*08d8*/ 	.word	0x00000003
        /*08dc*/ 	.word	0x00000008
        /*08e0*/ 	.short	0x010a
        /*08e2*/ 	.byte	0xff
	.zero		1


	//   ....[125]....
        /*08e4*/ 	.word	0x0000c350
        /*08e8*/ 	.word	0x00000000
        /*08ec*/ 	.word	0x000000a0
        /*08f0*/ 	.short	0x010a
        /*08f2*/ 	.byte	0xff
	.zero		1


	//   ....[126]....
        /*08f4*/ 	.word	0x0000c3b0
        /*08f8*/ 	.word	0x00000000
        /*08fc*/ 	.word	0x000000d0
        /*0900*/ 	.short	0x010a
        /*0902*/ 	.byte	0xff
	.zero		1


	//   ....[127]....
        /*0904*/ 	.word	0x0000c410
        /*0908*/ 	.word	0x00000000
        /*090c*/ 	.word	0x00000000
        /*0910*/ 	.short	0x010a
        /*0912*/ 	.byte	0xff
	.zero		1


	//   ....[128]....
        /*0914*/ 	.word	0x0000c470
        /*0918*/ 	.word	0x00000000
        /*091c*/ 	.word	0x00000000
        /*0920*/ 	.short	0x010a
        /*0922*/ 	.byte	0xff
	.zero		1


	//   ....[129]....
        /*0924*/ 	.word	0x0000c4d0
        /*0928*/ 	.word	0x00000000
        /*092c*/ 	.word	0x00000100
        /*0930*/ 	.short	0x010a
        /*0932*/ 	.byte	0xff
	.zero		1


	//   ....[130]....
        /*0934*/ 	.word	0x0000c520
        /*0938*/ 	.word	0x0000000c
        /*093c*/ 	.word	0x000000a0
        /*0940*/ 	.short	0x010a
        /*0942*/ 	.byte	0xff
	.zero		1


	//   ....[131]....
        /*0944*/ 	.word	0x0000c580
        /*0948*/ 	.word	0x00000000
        /*094c*/ 	.word	0x00000098
        /*0950*/ 	.short	0x010a
        /*0952*/ 	.byte	0xff
	.zero		1


	//   ....[132]....
        /*0954*/ 	.word	0x0000c5e0
        /*0958*/ 	.word	0x00000000
        /*095c*/ 	.word	0x00000070
        /*0960*/ 	.short	0x010a
        /*0962*/ 	.byte	0xff
	.zero		1


	//   ....[133]....
        /*0964*/ 	.word	0x0000c640
        /*0968*/ 	.word	0x00000000
        /*096c*/ 	.word	0x00000078
        /*0970*/ 	.short	0x010a
        /*0972*/ 	.byte	0xff
	.zero		1


	//   ....[134]....
        /*0974*/ 	.word	0x0000c6a0
        /*0978*/ 	.word	0x00000000
        /*097c*/ 	.word	0x00000080
        /*0980*/ 	.short	0x010a
        /*0982*/ 	.byte	0xff
	.zero		1


	//   ....[135]....
        /*0984*/ 	.word	0x0000c700
        /*0988*/ 	.word	0x00000000
        /*098c*/ 	.word	0x00000088
        /*0990*/ 	.short	0x010a
        /*0992*/ 	.byte	0xff
	.zero		1


	//   ....[136]....
        /*0994*/ 	.word	0x0000c760
        /*0998*/ 	.word	0x00000000
        /*099c*/ 	.word	0x00000070
        /*09a0*/ 	.short	0x010a
        /*09a2*/ 	.byte	0xff
	.zero		1


	//   ....[137]....
        /*09a4*/ 	.word	0x0000c7c0
        /*09a8*/ 	.word	0x00000000
        /*09ac*/ 	.word	0x00000078
        /*09b0*/ 	.short	0x010a
        /*09b2*/ 	.byte	0xff
	.zero		1


	//   ....[138]....
        /*09b4*/ 	.word	0x0000c820
        /*09b8*/ 	.word	0x00000000
        /*09bc*/ 	.word	0x00000080
        /*09c0*/ 	.short	0x010a
        /*09c2*/ 	.byte	0xff
	.zero		1


	//   ....[139]....
        /*09c4*/ 	.word	0x0000c870
        /*09c8*/ 	.word	0x00000003
        /*09cc*/ 	.word	0x000000a0
        /*09d0*/ 	.short	0x010a
        /*09d2*/ 	.byte	0xff
	.zero		1


	//   ....[140]....
        /*09d4*/ 	.word	0x0000c8c0
        /*09d8*/ 	.word	0x00000003
        /*09dc*/ 	.word	0x00000050
        /*09e0*/ 	.short	0x010a
        /*09e2*/ 	.byte	0xff
	.zero		1


	//   ....[141]....
        /*09e4*/ 	.word	0x0000c910
        /*09e8*/ 	.word	0x000000a3
        /*09ec*/ 	.word	0x000000c0
        /*09f0*/ 	.short	0x010a
        /*09f2*/ 	.byte	0xff
	.zero		1


	//   ....[142]....
        /*09f4*/ 	.word	0x0000c960
        /*09f8*/ 	.word	0x000000bf
        /*09fc*/ 	.word	0x00000050
        /*0a00*/ 	.short	0x010a
        /*0a02*/ 	.byte	0xff
	.zero		1


	//   ....[143]....
        /*0a04*/ 	.word	0x0000c9b0
        /*0a08*/ 	.word	0x00000000
        /*0a0c*/ 	.word	0x00000050
        /*0a10*/ 	.short	0x010a
        /*0a12*/ 	.byte	0xff
	.zero		1


	//   ....[144]....
        /*0a14*/ 	.word	0x0000ca00
        /*0a18*/ 	.word	0x00000000
        /*0a1c*/ 	.word	0x00000050
        /*0a20*/ 	.short	0x010a
        /*0a22*/ 	.byte	0xff
	.zero		1


	//----- nvinfo : EIATTR_NUM_MBARRIERS
	.align		4
.L_48:
        /*0a24*/ 	.byte	0x03, 0x38
        /*0a26*/ 	.short	0x0021


	//----- nvinfo : EIATTR_EXIT_INSTR_OFFSETS
	.align		4
        /*0a28*/ 	.byte	0x04, 0x1c
        /*0a2a*/ 	.short	(.L_50 - .L_49)


	//   ....[0]....
.L_49:
        /*0a2c*/ 	.word	0x00002ba0


	//   ....[1]....
        /*0a30*/ 	.word	0x00003090


	//   ....[2]....
        /*0a34*/ 	.word	0x000030f0


	//   ....[3]....
        /*0a38*/ 	.word	0x00004350


	//   ....[4]....
        /*0a3c*/ 	.word	0x000054c0


	//   ....[5]....
        /*0a40*/ 	.word	0x00005500


	//   ....[6]....
        /*0a44*/ 	.word	0x0000bdb0


	//----- nvinfo : EIATTR_MAX_THREADS
	.align		4
.L_50:
        /*0a48*/ 	.byte	0x04, 0x05
        /*0a4a*/ 	.short	(.L_52 - .L_51)
.L_51:
        /*0a4c*/ 	.word	0x00000100
        /*0a50*/ 	.word	0x00000001
        /*0a54*/ 	.word	0x00000001


	//----- nvinfo : EIATTR_CRS_STACK_SIZE
	.align		4
.L_52:
        /*0a58*/ 	.byte	0x04, 0x1e
        /*0a5a*/ 	.short	(.L_54 - .L_53)
.L_53:
        /*0a5c*/ 	.word	0x00000000


	//----- nvinfo : EIATTR_CBANK_PARAM_SIZE
	.align		4
.L_54:
        /*0a60*/ 	.byte	0x03, 0x19
        /*0a62*/ 	.short	0x0800


	//----- nvinfo : EIATTR_PARAM_CBANK
	.align		4
        /*0a64*/ 	.byte	0x04, 0x0a
        /*0a66*/ 	.short	(.L_56 - .L_55)
	.align		4
.L_55:
        /*0a68*/ 	.word	index@(.nv.constant0._ZN7cutlass13device_kernelINS_4gemm6kernel13GemmUniversalIN4cute5tupleIJiiiiEEENS1_10collective13CollectiveMmaINS1_35MainloopSm100TmaUmmaWarpSpecializedILi5ELi2ELi2ENS5_IJNS4_1CILi2EEESB_NSA_ILi1EEEEEEEENS5_IJNSA_ILi256EEESF_NSA_ILi128EEEEEENS_12float_e5m2_tENS5_IJlSC_lEEESI_SJ_NS4_8TiledMMAINS4_8MMA_AtomIJNS4_10MMA_TraitsINS4_25SM100_MMA_F8F6F4_2x1SM_SSEJSI_SI_fSF_SF_NS4_17integral_constantINS4_4UMMA5MajorELSQ_0EEESR_NSO_INSP_7ScaleInELSS_0EEEST_EEEEEENS4_6LayoutINS5_IJSC_SC_SC_EEENS5_IJNSA_ILi0EEESY_SY_EEEEENS5_IJNS4_10UnderscoreES11_S11_EEEEENS4_28SM100_TMA_2SM_LOAD_MULTICASTENS4_14ComposedLayoutINS4_7SwizzleILi3ELi4ELi3EEENS4_18smem_ptr_flag_bitsILi8EEENSW_INS5_IJNSA_ILi8EEESG_EEENS5_IJSG_SC_EEEEEEEvNS4_8identityENS4_18SM100_TMA_2SM_LOADES1E_vS1F_EENS_8epilogue10collective18CollectiveEpilogueINS1I_23Sm100TmaWarpSpecializedILi4ELi2ELi64ELb0ELb0EEEJNS5_IJSG_SF_SG_EEENS5_IJNSW_ISG_SC_EENSW_INSA_ILi64EEESC_EEEEESI_SJ_SI_SJ_NS1I_6fusion15FusionCallbacksIS1M_NS1S_17LinearCombinationISI_fSI_fLNS_15FloatRoundStyleE2EEES1N_S1R_JEEENS4_5SM1004TMEM4LOAD26SM100_TMEM_LOAD_32dp32b64xENS4_13SM90_TMA_LOADENS15_INS16_ILi2ELi4ELi3EEES19_NSW_INS5_IJS1A_S1P_EEENS5_IJS1P_SC_EEEEEEENS4_39AutoVectorizingCopyWithAssumedAlignmentILi128EEENS4_14SM90_TMA_STOREES27_S29_S29_EEEvvEEEEvNT_6ParamsE)
        /*0a6c*/ 	.short	0x0380
        /*0a6e*/ 	.short	0x0800


	//----- nvinfo : EIATTR_SW_WAR
	.align		4
.L_56:
        /*0a70*/ 	.byte	0x04, 0x36
        /*0a72*/ 	.short	(.L_58 - .L_57)
.L_57:
        /*0a74*/ 	.word	0x00000008
.L_58:


//--------------------- .nv.callgraph             --------------------------
	.section	.nv.callgraph,"",@"SHT_CUDA_CALLGRAPH"
	.align	4
	.sectionentsize	8
	.align		4
        /*0000*/ 	.word	0x00000000
	.align		4
        /*0004*/ 	.word	0xffffffff
	.align		4
        /*0008*/ 	.word	index@(_ZN7cutlass13device_kernelINS_4gemm6kernel13GemmUniversalIN4cute5tupleIJiiiiEEENS1_10collective13CollectiveMmaINS1_35MainloopSm100TmaUmmaWarpSpecializedILi5ELi2ELi2ENS5_IJNS4_1CILi2EEESB_NSA_ILi1EEEEEEEENS5_IJNSA_ILi256EEESF_NSA_ILi128EEEEEENS_12float_e5m2_tENS5_IJlSC_lEEESI_SJ_NS4_8TiledMMAINS4_8MMA_AtomIJNS4_10MMA_TraitsINS4_25SM100_MMA_F8F6F4_2x1SM_SSEJSI_SI_fSF_SF_NS4_17integral_constantINS4_4UMMA5MajorELSQ_0EEESR_NSO_INSP_7ScaleInELSS_0EEEST_EEEEEENS4_6LayoutINS5_IJSC_SC_SC_EEENS5_IJNSA_ILi0EEESY_SY_EEEEENS5_IJNS4_10UnderscoreES11_S11_EEEEENS4_28SM100_TMA_2SM_LOAD_MULTICASTENS4_14ComposedLayoutINS4_7SwizzleILi3ELi4ELi3EEENS4_18smem_ptr_flag_bitsILi8EEENSW_INS5_IJNSA_ILi8EEESG_EEENS5_IJSG_SC_EEEEEEEvNS4_8identityENS4_18SM100_TMA_2SM_LOADES1E_vS1F_EENS_8epilogue10collective18CollectiveEpilogueINS1I_23Sm100TmaWarpSpecializedILi4ELi2ELi64ELb0ELb0EEEJNS5_IJSG_SF_SG_EEENS5_IJNSW_ISG_SC_EENSW_INSA_ILi64EEESC_EEEEESI_SJ_SI_SJ_NS1I_6fusion15FusionCallbacksIS1M_NS1S_17LinearCombinationISI_fSI_fLNS_15FloatRoundStyleE2EEES1N_S1R_JEEENS4_5SM1004TMEM4LOAD26SM100_TMEM_LOAD_32dp32b64xENS4_13SM90_TMA_LOADENS15_INS16_ILi2ELi4ELi3EEES19_NSW_INS5_IJS1A_S1P_EEENS5_IJS1P_SC_EEEEEEENS4_39AutoVectorizingCopyWithAssumedAlignmentILi128EEENS4_14SM90_TMA_STOREES27_S29_S29_EEEvvEEEEvNT_6ParamsE)
	.align		4
        /*000c*/ 	.word	index@(__assertfail)
	.align		4
        /*0010*/ 	.word	0x00000000
	.align		4
        /*0014*/ 	.word	0xfffffffe
	.align		4
        /*0018*/ 	.word	0x00000000
	.align		4
        /*001c*/ 	.word	0xfffffffd
	.align		4
        /*0020*/ 	.word	0x00000000
	.align		4
        /*0024*/ 	.word	0xfffffffc


//--------------------- .nv.constant4             --------------------------
	.section	.nv.constant4,"a",@progbits
	.align	8
	.align		8
.nv.constant4:
        /*0000*/ 	.dword	__assertfail
	.align		8
        /*0008*/ 	.dword	__unnamed_1
	.align		8
        /*0010*/ 	.dword	__unnamed_2
	.align		8
        /*0018*/ 	.dword	__unnamed_3
	.align		8
        /*0020*/ 	.dword	_ZN39_INTERNAL_75482d22_4_k_cu_dc6584f2_85204cuda3std3__45__cpo5beginE
	.align		8
        /*0028*/ 	.dword	_ZN39_INTERNAL_75482d22_4_k_cu_dc6584f2_85204cuda3std3__45__cpo3endE
	.align		8
        /*0030*/ 	.dword	_ZN39_INTERNAL_75482d22_4_k_cu_dc6584f2_85204cuda3std3__45__cpo6cbeginE
	.align		8
        /*0038*/ 	.dword	_ZN39_INTERNAL_75482d22_4_k_cu_dc6584f2_85204cuda3std3__45__cpo4cendE
	.align		8
        /*0040*/ 	.dword	_ZN39_INTERNAL_75482d22_4_k_cu_dc6584f2_85204cuda3std3__441_GLOBAL__N__75482d22_4_k_cu_dc6584f2_85206ignoreE
	.align		8
        /*0048*/ 	.dword	_ZN39_INTERNAL_75482d22_4_k_cu_dc6584f2_85204cuda3std3__419piecewise_constructE
	.align		8
        /*0050*/ 	.dword	_ZN39_INTERNAL_75482d22_4_k_cu_dc6584f2_85204cuda3std3__48in_placeE
	.align		8
        /*0058*/ 	.dword	_ZN39_INTERNAL_75482d22_4_k_cu_dc6584f2_85204cuda3std6ranges3__45__cpo4swapE
	.align		8
        /*0060*/ 	.dword	_ZN39_INTERNAL_75482d22_4_k_cu_dc6584f2_85204cuda3std6ranges3__45__cpo9iter_moveE
	.align		8
        /*0068*/ 	.dword	_ZN39_INTERNAL_75482d22_4_k_cu_dc6584f2_85204cute7productE
	.align		8
        /*0070*/ 	.dword	_ZN39_INTERNAL_75482d22_4_k_cu_dc6584f2_85204cute1_E
	.align		8
        /*0078*/ 	.dword	$str$25
	.align		8
        /*0080*/ 	.dword	$str$26
	.align		8
        /*0088*/ 	.dword	$str$27
	.align		8
        /*0090*/ 	.dword	$str$28


//--------------------- .text._ZN7cutlass13device_kernelINS_4gemm6kernel13GemmUniversalIN4cute5tupleIJiiiiEEENS1_10collective13CollectiveMmaINS1_35MainloopSm100TmaUmmaWarpSpecializedILi5ELi2ELi2ENS5_IJNS4_1CILi2EEESB_NSA_ILi1EEEEEEEENS5_IJNSA_ILi256EEESF_NSA_ILi128EEEEEENS_12float_e5m2_tENS5_IJlSC_lEEESI_SJ_NS4_8TiledMMAINS4_8MMA_AtomIJNS4_10MMA_TraitsINS4_25SM100_MMA_F8F6F4_2x1SM_SSEJSI_SI_fSF_SF_NS4_17integral_constantINS4_4UMMA5MajorELSQ_0EEESR_NSO_INSP_7ScaleInELSS_0EEEST_EEEEEENS4_6LayoutINS5_IJSC_SC_SC_EEENS5_IJNSA_ILi0EEESY_SY_EEEEENS5_IJNS4_10UnderscoreES11_S11_EEEEENS4_28SM100_TMA_2SM_LOAD_MULTICASTENS4_14ComposedLayoutINS4_7SwizzleILi3ELi4ELi3EEENS4_18smem_ptr_flag_bitsILi8EEENSW_INS5_IJNSA_ILi8EEESG_EEENS5_IJSG_SC_EEEEEEEvNS4_8identityENS4_18SM100_TMA_2SM_LOADES1E_vS1F_EENS_8epilogue10collective18CollectiveEpilogueINS1I_23Sm100TmaWarpSpecializedILi4ELi2ELi64ELb0ELb0EEEJNS5_IJSG_SF_SG_EEENS5_IJNSW_ISG_SC_EENSW_INSA_ILi64EEESC_EEEEESI_SJ_SI_SJ_NS1I_6fusion15FusionCallbacksIS1M_NS1S_17LinearCombinationISI_fSI_fLNS_15FloatRoundStyleE2EEES1N_S1R_JEEENS4_5SM1004TMEM4LOAD26SM100_TMEM_LOAD_32dp32b64xENS4_13SM90_TMA_LOADENS15_INS16_ILi2ELi4ELi3EEES19_NSW_INS5_IJS1A_S1P_EEENS5_IJS1P_SC_EEEEEEENS4_39AutoVectorizingCopyWithAssumedAlignmentILi128EEENS4_14SM90_TMA_STOREES27_S29_S29_EEEvvEEEEvNT_6ParamsE --------------------------
	.section	.text._ZN7cutlass13device_kernelINS_4gemm6kernel13GemmUniversalIN4cute5tupleIJiiiiEEENS1_10collective13CollectiveMmaINS1_35MainloopSm100TmaUmmaWarpSpecializedILi5ELi2ELi2ENS5_IJNS4_1CILi2EEESB_NSA_ILi1EEEEEEEENS5_IJNSA_ILi256EEESF_NSA_ILi128EEEEEENS_12float_e5m2_tENS5_IJlSC_lEEESI_SJ_NS4_8TiledMMAINS4_8MMA_AtomIJNS4_10MMA_TraitsINS4_25SM100_MMA_F8F6F4_2x1SM_SSEJSI_SI_fSF_SF_NS4_17integral_constantINS4_4UMMA5MajorELSQ_0EEESR_NSO_INSP_7ScaleInELSS_0EEEST_EEEEEENS4_6LayoutINS5_IJSC_SC_SC_EEENS5_IJNSA_ILi0EEESY_SY_EEEEENS5_IJNS4_10UnderscoreES11_S11_EEEEENS4_28SM100_TMA_2SM_LOAD_MULTICASTENS4_14ComposedLayoutINS4_7SwizzleILi3ELi4ELi3EEENS4_18smem_ptr_flag_bitsILi8EEENSW_INS5_IJNSA_ILi8EEESG_EEENS5_IJSG_SC_EEEEEEEvNS4_8identityENS4_18SM100_TMA_2SM_LOADES1E_vS1F_EENS_8epilogue10collective18CollectiveEpilogueINS1I_23Sm100TmaWarpSpecializedILi4ELi2ELi64ELb0ELb0EEEJNS5_IJSG_SF_SG_EEENS5_IJNSW_ISG_SC_EENSW_INSA_ILi64EEESC_EEEEESI_SJ_SI_SJ_NS1I_6fusion15FusionCallbacksIS1M_NS1S_17LinearCombinationISI_fSI_fLNS_15FloatRoundStyleE2EEES1N_S1R_JEEENS4_5SM1004TMEM4LOAD26SM100_TMEM_LOAD_32dp32b64xENS4_13SM90_TMA_LOADENS15_INS16_ILi2ELi4ELi3EEES19_NSW_INS5_IJS1A_S1P_EEENS5_IJS1P_SC_EEEEEEENS4_39AutoVectorizingCopyWithAssumedAlignmentILi128EEENS4_14SM90_TMA_STOREES27_S29_S29_EEEvvEEEEvNT_6ParamsE,"ax",@progbits
	.align	128
.text._ZN7cutlass13device_kernelINS_4gemm6kernel13GemmUniversalIN4cute5tupleIJiiiiEEENS1_10collective13CollectiveMmaINS1_35MainloopSm100TmaUmmaWarpSpecializedILi5ELi2ELi2ENS5_IJNS4_1CILi2EEESB_NSA_ILi1EEEEEEEENS5_IJNSA_ILi256EEESF_NSA_ILi128EEEEEENS_12float_e5m2_tENS5_IJlSC_lEEESI_SJ_NS4_8TiledMMAINS4_8MMA_AtomIJNS4_10MMA_TraitsINS4_25SM100_MMA_F8F6F4_2x1SM_SSEJSI_SI_fSF_SF_NS4_17integral_constantINS4_4UMMA5MajorELSQ_0EEESR_NSO_INSP_7ScaleInELSS_0EEEST_EEEEEENS4_6LayoutINS5_IJSC_SC_SC_EEENS5_IJNSA_ILi0EEESY_SY_EEEEENS5_IJNS4_10UnderscoreES11_S11_EEEEENS4_28SM100_TMA_2SM_LOAD_MULTICASTENS4_14ComposedLayoutINS4_7SwizzleILi3ELi4ELi3EEENS4_18smem_ptr_flag_bitsILi8EEENSW_INS5_IJNSA_ILi8EEESG_EEENS5_IJSG_SC_EEEEEEEvNS4_8identityENS4_18SM100_TMA_2SM_LOADES1E_vS1F_EENS_8epilogue10collective18CollectiveEpilogueINS1I_23Sm100TmaWarpSpecializedILi4ELi2ELi64ELb0ELb0EEEJNS5_IJSG_SF_SG_EEENS5_IJNSW_ISG_SC_EENSW_INSA_ILi64EEESC_EEEEESI_SJ_SI_SJ_NS1I_6fusion15FusionCallbacksIS1M_NS1S_17LinearCombinationISI_fSI_fLNS_15FloatRoundStyleE2EEES1N_S1R_JEEENS4_5SM1004TMEM4LOAD26SM100_TMEM_LOAD_32dp32b64xENS4_13SM90_TMA_LOADENS15_INS16_ILi2ELi4ELi3EEES19_NSW_INS5_IJS1A_S1P_EEENS5_IJS1P_SC_EEEEEEENS4_39AutoVectorizingCopyWithAssumedAlignmentILi128EEENS4_14SM90_TMA_STOREES27_S29_S29_EEEvvEEEEvNT_6ParamsE:
        .type           _ZN7cutlass13device_kernelINS_4gemm6kernel13GemmUniversalIN4cute5tupleIJiiiiEEENS1_10collective13CollectiveMmaINS1_35MainloopSm100TmaUmmaWarpSpecializedILi5ELi2ELi2ENS5_IJNS4_1CILi2EEESB_NSA_ILi1EEEEEEEENS5_IJNSA_ILi256EEESF_NSA_ILi128EEEEEENS_12float_e5m2_tENS5_IJlSC_lEEESI_SJ_NS4_8TiledMMAINS4_8MMA_AtomIJNS4_10MMA_TraitsINS4_25SM100_MMA_F8F6F4_2x1SM_SSEJSI_SI_fSF_SF_NS4_17integral_constantINS4_4UMMA5MajorELSQ_0EEESR_NSO_INSP_7ScaleInELSS_0EEEST_EEEEEENS4_6LayoutINS5_IJSC_SC_SC_EEENS5_IJNSA_ILi0EEESY_SY_EEEEENS5_IJNS4_10UnderscoreES11_S11_EEEEENS4_28SM100_TMA_2SM_LOAD_MULTICASTENS4_14ComposedLayoutINS4_7SwizzleILi3ELi4ELi3EEENS4_18smem_ptr_flag_bitsILi8EEENSW_INS5_IJNSA_ILi8EEESG_EEENS5_IJSG_SC_EEEEEEEvNS4_8identityENS4_18SM100_TMA_2SM_LOADES1E_vS1F_EENS_8epilogue10collective18CollectiveEpilogueINS1I_23Sm100TmaWarpSpecializedILi4ELi2ELi64ELb0ELb0EEEJNS5_IJSG_SF_SG_EEENS5_IJNSW_ISG_SC_EENSW_INSA_ILi64EEESC_EEEEESI_SJ_SI_SJ_NS1I_6fusion15FusionCallbacksIS1M_NS1S_17LinearCombinationISI_fSI_fLNS_15FloatRoundStyleE2EEES1N_S1R_JEEENS4_5SM1004TMEM4LOAD26SM100_TMEM_LOAD_32dp32b64xENS4_13SM90_TMA_LOADENS15_INS16_ILi2ELi4ELi3EEES19_NSW_INS5_IJS1A_S1P_EEENS5_IJS1P_SC_EEEEEEENS4_39AutoVectorizingCopyWithAssumedAlignmentILi128EEENS4_14SM90_TMA_STOREES27_S29_S29_EEEvvEEEEvNT_6ParamsE,@function
        .size           _ZN7cutlass13device_kernelINS_4gemm6kernel13GemmUniversalIN4cute5tupleIJiiiiEEENS1_10collective13CollectiveMmaINS1_35MainloopSm100TmaUmmaWarpSpecializedILi5ELi2ELi2ENS5_IJNS4_1CILi2EEESB_NSA_ILi1EEEEEEEENS5_IJNSA_ILi256EEESF_NSA_ILi128EEEEEENS_12float_e5m2_tENS5_IJlSC_lEEESI_SJ_NS4_8TiledMMAINS4_8MMA_AtomIJNS4_10MMA_TraitsINS4_25SM100_MMA_F8F6F4_2x1SM_SSEJSI_SI_fSF_SF_NS4_17integral_constantINS4_4UMMA5MajorELSQ_0EEESR_NSO_INSP_7ScaleInELSS_0EEEST_EEEEEENS4_6LayoutINS5_IJSC_SC_SC_EEENS5_IJNSA_ILi0EEESY_SY_EEEEENS5_IJNS4_10UnderscoreES11_S11_EEEEENS4_28SM100_TMA_2SM_LOAD_MULTICASTENS4_14ComposedLayoutINS4_7SwizzleILi3ELi4ELi3EEENS4_18smem_ptr_flag_bitsILi8EEENSW_INS5_IJNSA_ILi8EEESG_EEENS5_IJSG_SC_EEEEEEEvNS4_8identityENS4_18SM100_TMA_2SM_LOADES1E_vS1F_EENS_8epilogue10collective18CollectiveEpilogueINS1I_23Sm100TmaWarpSpecializedILi4ELi2ELi64ELb0ELb0EEEJNS5_IJSG_SF_SG_EEENS5_IJNSW_ISG_SC_EENSW_INSA_ILi64EEESC_EEEEESI_SJ_SI_SJ_NS1I_6fusion15FusionCallbacksIS1M_NS1S_17LinearCombinationISI_fSI_fLNS_15FloatRoundStyleE2EEES1N_S1R_JEEENS4_5SM1004TMEM4LOAD26SM100_TMEM_LOAD_32dp32b64xENS4_13SM90_TMA_LOADENS15_INS16_ILi2ELi4ELi3EEES19_NSW_INS5_IJS1A_S1P_EEENS5_IJS1P_SC_EEEEEEENS4_39AutoVectorizingCopyWithAssumedAlignmentILi128EEENS4_14SM90_TMA_STOREES27_S29_S29_EEEvvEEEEvNT_6ParamsE,(.L_x_191 - _ZN7cutlass13device_kernelINS_4gemm6kernel13GemmUniversalIN4cute5tupleIJiiiiEEENS1_10collective13CollectiveMmaINS1_35MainloopSm100TmaUmmaWarpSpecializedILi5ELi2ELi2ENS5_IJNS4_1CILi2EEESB_NSA_ILi1EEEEEEEENS5_IJNSA_ILi256EEESF_NSA_ILi128EEEEEENS_12float_e5m2_tENS5_IJlSC_lEEESI_SJ_NS4_8TiledMMAINS4_8MMA_AtomIJNS4_10MMA_TraitsINS4_25SM100_MMA_F8F6F4_2x1SM_SSEJSI_SI_fSF_SF_NS4_17integral_constantINS4_4UMMA5MajorELSQ_0EEESR_NSO_INSP_7ScaleInELSS_0EEEST_EEEEEENS4_6LayoutINS5_IJSC_SC_SC_EEENS5_IJNSA_ILi0EEESY_SY_EEEEENS5_IJNS4_10UnderscoreES11_S11_EEEEENS4_28SM100_TMA_2SM_LOAD_MULTICASTENS4_14ComposedLayoutINS4_7SwizzleILi3ELi4ELi3EEENS4_18smem_ptr_flag_bitsILi8EEENSW_INS5_IJNSA_ILi8EEESG_EEENS5_IJSG_SC_EEEEEEEvNS4_8identityENS4_18SM100_TMA_2SM_LOADES1E_vS1F_EENS_8epilogue10collective18CollectiveEpilogueINS1I_23Sm100TmaWarpSpecializedILi4ELi2ELi64ELb0ELb0EEEJNS5_IJSG_SF_SG_EEENS5_IJNSW_ISG_SC_EENSW_INSA_ILi64EEESC_EEEEESI_SJ_SI_SJ_NS1I_6fusion15FusionCallbacksIS1M_NS1S_17LinearCombinationISI_fSI_fLNS_15FloatRoundStyleE2EEES1N_S1R_JEEENS4_5SM1004TMEM4LOAD26SM100_TMEM_LOAD_32dp32b64xENS4_13SM90_TMA_LOADENS15_INS16_ILi2ELi4ELi3EEES19_NSW_INS5_IJS1A_S1P_EEENS5_IJS1P_SC_EEEEEEENS4_39AutoVectorizingCopyWithAssumedAlignmentILi128EEENS4_14SM90_TMA_STOREES27_S29_S29_EEEvvEEEEvNT_6ParamsE)
        .other          _ZN7cutlass13device_kernelINS_4gemm6kernel13GemmUniversalIN4cute5tupleIJiiiiEEENS1_10collective13CollectiveMmaINS1_35MainloopSm100TmaUmmaWarpSpecializedILi5ELi2ELi2ENS5_IJNS4_1CILi2EEESB_NSA_ILi1EEEEEEEENS5_IJNSA_ILi256EEESF_NSA_ILi128EEEEEENS_12float_e5m2_tENS5_IJlSC_lEEESI_SJ_NS4_8TiledMMAINS4_8MMA_AtomIJNS4_10MMA_TraitsINS4_25SM100_MMA_F8F6F4_2x1SM_SSEJSI_SI_fSF_SF_NS4_17integral_constantINS4_4UMMA5MajorELSQ_0EEESR_NSO_INSP_7ScaleInELSS_0EEEST_EEEEEENS4_6LayoutINS5_IJSC_SC_SC_EEENS5_IJNSA_ILi0EEESY_SY_EEEEENS5_IJNS4_10UnderscoreES11_S11_EEEEENS4_28SM100_TMA_2SM_LOAD_MULTICASTENS4_14ComposedLayoutINS4_7SwizzleILi3ELi4ELi3EEENS4_18smem_ptr_flag_bitsILi8EEENSW_INS5_IJNSA_ILi8EEESG_EEENS5_IJSG_SC_EEEEEEEvNS4_8identityENS4_18SM100_TMA_2SM_LOADES1E_vS1F_EENS_8epilogue10collective18CollectiveEpilogueINS1I_23Sm100TmaWarpSpecializedILi4ELi2ELi64ELb0ELb0EEEJNS5_IJSG_SF_SG_EEENS5_IJNSW_ISG_SC_EENSW_INSA_ILi64EEESC_EEEEESI_SJ_SI_SJ_NS1I_6fusion15FusionCallbacksIS1M_NS1S_17LinearCombinationISI_fSI_fLNS_15FloatRoundStyleE2EEES1N_S1R_JEEENS4_5SM1004TMEM4LOAD26SM100_TMEM_LOAD_32dp32b64xENS4_13SM90_TMA_LOADENS15_INS16_ILi2ELi4ELi3EEES19_NSW_INS5_IJS1A_S1P_EEENS5_IJS1P_SC_EEEEEEENS4_39AutoVectorizingCopyWithAssumedAlignmentILi128EEENS4_14SM90_TMA_STOREES27_S29_S29_EEEvvEEEEvNT_6ParamsE,@"STO_CUDA_ENTRY STV_DEFAULT"
_ZN7cutlass13device_kernelINS_4gemm6kernel13GemmUniversalIN4cute5tupleIJiiiiEEENS1_10collective13CollectiveMmaINS1_35MainloopSm100TmaUmmaWarpSpecializedILi5ELi2ELi2ENS5_IJNS4_1CILi2EEESB_NSA_ILi1EEEEEEEENS5_IJNSA_ILi256EEESF_NSA_ILi128EEEEEENS_12float_e5m2_tENS5_IJlSC_lEEESI_SJ_NS4_8TiledMMAINS4_8MMA_AtomIJNS4_10MMA_TraitsINS4_25SM100_MMA_F8F6F4_2x1SM_SSEJSI_SI_fSF_SF_NS4_17integral_constantINS4_4UMMA5MajorELSQ_0EEESR_NSO_INSP_7ScaleInELSS_0EEEST_EEEEEENS4_6LayoutINS5_IJSC_SC_SC_EEENS5_IJNSA_ILi0EEESY_SY_EEEEENS5_IJNS4_10UnderscoreES11_S11_EEEEENS4_28SM100_TMA_2SM_LOAD_MULTICASTENS4_14ComposedLayoutINS4_7SwizzleILi3ELi4ELi3EEENS4_18smem_ptr_flag_bitsILi8EEENSW_INS5_IJNSA_ILi8EEESG_EEENS5_IJSG_SC_EEEEEEEvNS4_8identityENS4_18SM100_TMA_2SM_LOADES1E_vS1F_EENS_8epilogue10collective18CollectiveEpilogueINS1I_23Sm100TmaWarpSpecializedILi4ELi2ELi64ELb0ELb0EEEJNS5_IJSG_SF_SG_EEENS5_IJNSW_ISG_SC_EENSW_INSA_ILi64EEESC_EEEEESI_SJ_SI_SJ_NS1I_6fusion15FusionCallbacksIS1M_NS1S_17LinearCombinationISI_fSI_fLNS_15FloatRoundStyleE2EEES1N_S1R_JEEENS4_5SM1004TMEM4LOAD26SM100_TMEM_LOAD_32dp32b64xENS4_13SM90_TMA_LOADENS15_INS16_ILi2ELi4ELi3EEES19_NSW_INS5_IJS1A_S1P_EEENS5_IJS1P_SC_EEEEEEENS4_39AutoVectorizingCopyWithAssumedAlignmentILi128EEENS4_14SM90_TMA_STOREES27_S29_S29_EEEvvEEEEvNT_6ParamsE:
[----:B------:R-:W1:Y:S01]  /*0000*/  LDC R1, c[0x0][0x37c] ;  /* 0x0000df00ff017b82 */ /* 0x000e620000000800 */
[----:B------:R-:W2:Y:S01]  /*0010*/  S2R R172, SR_TID.X ;  /* 0x0000000000ac7919 */ /* 0x000ea20000002100 */
[----:B------:R-:W3:Y:S06]  /*0020*/  LDCU.64 UR8, c[0x0][0x890] ;  /* 0x00011200ff0877ac */ /* 0x000eec0008000a00 */
[----:B------:R-:W4:Y:S01]  /*0030*/  S2UR UR45, SR_CgaCtaId ;  /* 0x00000000002d79c3 */ /* 0x000f220000008800 */
[----:B------:R-:W-:Y:S02]  /*0040*/  PRMT R158, RZ, 0x7610, R158 ;  /* 0x00007610ff9e7816 */ /* 0x000fe4000000009e */
[----:B------:R-:W-:Y:S01]  /*0050*/  ELECT P1, URZ, PT ;  /* 0x0000000000ff782f */ /* 0x000fe20003820000 */
[----:B---3--:R-:W-:-:S04]  /*0060*/  UISETP.NE.U32.AND UP0, UPT, UR8, URZ, UPT ;  /* 0x000000ff0800728c */ /* 0x008fc8000bf05070 */
[----:B------:R-:W-:Y:S02]  /*0070*/  UISETP.NE.AND.EX UP0, UPT, UR9, URZ, UPT, UP0 ;  /* 0x000000ff0900728c */ /* 0x000fe4000bf05300 */
[----:B----4-:R-:W-:Y:S02]  /*0080*/  ULOP3.LUT UR47, UR45, 0x1, URZ, 0xc0, !UPT ;  /* 0x000000012d2f7892 */ /* 0x010fe4000f8ec0ff */
[----:B------:R-:W-:Y:S01]  /*0090*/  ULOP3.LUT UR48, UR45, 0x1, URZ, 0x3c, !UPT ;  /* 0x000000012d307892 */ /* 0x000fe2000f8e3cff */
[----:B--2---:R-:W-:-:S05]  /*00a0*/  SHF.R.U32.HI R159, RZ, 0x5, R172 ;  /* 0x00000005ff9f7819 */ /* 0x004fca00000116ac */
[----:B------:R-:W2:Y:S02]  /*00b0*/  SHFL.IDX PT, R0, R159, RZ, 0x1f ;  /* 0x00001fff9f007589 */ /* 0x000ea400000e0000 */
[----:B--2---:R-:W-:Y:S01]  /*00c0*/  R2UR UR17, R0 ;  /* 0x00000000001172ca */ /* 0x004fe200000e0000 */
[----:B-1----:R-:W-:-:S14]  /*00d0*/  BRA.U UP0, `(.L_x_0) ;  /* 0x0000000100307547 */ /* 0x002fdc000b800000 */
[----:B------:R-:W1:Y:S02]  /*00e0*/  LDCU.64 UR4, c[0x0][0x888] ;  /* 0x00011100ff0477ac */ /* 0x000e640008000a00 */
[----:B-1----:R-:W-:-:S04]  /*00f0*/  UISETP.NE.U32.AND UP0, UPT, UR4, URZ, UPT ;  /* 0x000000ff0400728c */ /* 0x002fc8000bf05070 */
[----:B------:R-:W-:-:S09]  /*0100*/  UISETP.NE.AND.EX UP0, UPT, UR5, URZ, UPT, UP0 ;  /* 0x000000ff0500728c */ /* 0x000fd2000bf05300 */
[----:B------:R-:W-:Y:S05]  /*0110*/  BRA.U !UP0, `(.L_x_1) ;  /* 0x0000000108147547 */ /* 0x000fea000b800000 */
[----:B------:R-:W1:Y:S01]  /*0120*/  LDC.64 R2, c[0x0][0x888] ;  /* 0x00022200ff027b82 */ /* 0x000e620000000a00 */
[----:B------:R-:W1:Y:S02]  /*0130*/  LDCU.64 UR4, c[0x0][0x358] ;  /* 0x00006b00ff0477ac */ /* 0x000e640008000a00 */
[----:B-1----:R1:W5:Y:S01]  /*0140*/  LDG.E R73, desc[UR4][R2.64] ;  /* 0x0000000402497981 */ /* 0x002362000c1e1900 */
[----:B------:R-:W-:Y:S01]  /*0150*/  HFMA2 R158, -RZ, RZ, 0, 5.9604644775390625e-08 ;  /* 0x00000001ff9e7431 */ /* 0x000fe200000001ff */
[----:B------:R-:W-:Y:S05]  /*0160*/  BRA `(.L_x_0) ;  /* 0x00000000000c7947 */ /* 0x000fea0003800000 */
.L_x_1:
[----:B------:R-:W1:Y:S01]  /*0170*/  LDCU UR4, c[0x0][0x880] ;  /* 0x00011000ff0477ac */ /* 0x000e620008000800 */
[----:B------:R-:W-:Y:S01]  /*0180*/  HFMA2 R158, -RZ, RZ, 0, 5.9604644775390625e-08 ;  /* 0x00000001ff9e7431 */ /* 0x000fe200000001ff */
[----:B-1----:R-:W-:-:S07]  /*0190*/  MOV R73, UR4 ;  /* 0x0000000400497c02 */ /* 0x002fce0008000f00 */
.L_x_0:
[----:B------:R-:W2:Y:S02]  /*01a0*/  LDCU.64 UR4, c[0x0][0x8b0] ;  /* 0x00011600ff0477ac */ /* 0x000ea40008000a00 */
[----:B--2---:R-:W-:-:S04]  /*01b0*/  UISETP.NE.U32.AND UP0, UPT, UR4, URZ, UPT ;  /* 0x000000ff0400728c */ /* 0x004fc8000bf05070 */
[----:B------:R-:W-:-:S09]  /*01c0*/  UISETP.NE.AND.EX UP0, UPT, UR5, URZ, UPT, UP0 ;  /* 0x000000ff0500728c */ /* 0x000fd2000bf05300 */
[----:B------:R-:W-:Y:S05]  /*01d0*/  BRA.U UP0, `(.L_x_2) ;  /* 0x0000000100287547 */ /* 0x000fea000b800000 */
[----:B------:R-:W2:Y:S02]  /*01e0*/  LDCU.64 UR4, c[0x0][0x8a8] ;  /* 0x00011500ff0477ac */ /* 0x000ea40008000a00 */
[----:B--2---:R-:W-:-:S04]  /*01f0*/  UISETP.NE.U32.AND UP0, UPT, UR4, URZ, UPT ;  /* 0x000000ff0400728c */ /* 0x004fc8000bf05070 */
[----:B------:R-:W-:-:S09]  /*0200*/  UISETP.NE.AND.EX UP0, UPT, UR5, URZ, UPT, UP0 ;  /* 0x000000ff0500728c */ /* 0x000fd2000bf05300 */
[----:B------:R-:W-:Y:S05]  /*0210*/  BRA.U !UP0, `(.L_x_3) ;  /* 0x0000000108107547 */ /* 0x000fea000b800000 */
[----:B------:R-:W2:Y:S01]  /*0220*/  LDC.64 R70, c[0x0][0x8a8] ;  /* 0x00022a00ff467b82 */ /* 0x000ea20000000a00 */
[----:B------:R-:W2:Y:S02]  /*0230*/  LDCU.64 UR4, c[0x0][0x358] ;  /* 0x00006b00ff0477ac */ /* 0x000ea40008000a00 */
[----:B--2---:R2:W5:Y:S01]  /*0240*/  LDG.E R70, desc[UR4][R70.64] ;  /* 0x0000000446467981 */ /* 0x004562000c1e1900 */
[----:B------:R-:W-:Y:S05]  /*0250*/  BRA `(.L_x_2) ;  /* 0x0000000000087947 */ /* 0x000fea0003800000 */
.L_x_3:
[----:B------:R-:W2:Y:S02]  /*0260*/  LDCU UR4, c[0x0][0x8a0] ;  /* 0x00011400ff0477ac */ /* 0x000ea40008000800 */
[----:B--2---:R-:W-:Y:S02]  /*0270*/  MOV R70, UR4 ;  /* 0x0000000400467c02 */ /* 0x004fe40008000f00 */
.L_x_2:
[----:B------:R-:W-:Y:S01]  /*0280*/  IMAD.U32 R0, RZ, RZ, UR17 ;  /* 0x00000011ff007e24 */ /* 0x000fe2000f8e00ff */
[----:B------:R-:W-:Y:S04]  /*0290*/  BSSY.RECONVERGENT B0, `(.L_x_4) ;  /* 0x000000c000007945 */ /* 0x000fe80003800200 */
[C---:B------:R-:W-:Y:S02]  /*02a0*/  ISETP.NE.OR P2, PT, R0.reuse, 0x1, !P1 ;  /* 0x000000010000780c */ /* 0x040fe40004f45670 */
[----:B------:R-:W-:-:S11]  /*02b0*/  ISETP.NE.OR P0, PT, R0, 0x3, !P1 ;  /* 0x000000030000780c */ /* 0x000fd60004f05670 */
[----:B------:R-:W-:Y:S05]  /*02c0*/  @P2 BRA `(.L_x_5) ;  /* 0x0000000000202947 */ /* 0x000fea0003800000 */
[----:B------:R-:W3:Y:S02]  /*02d0*/  LDCU.64 UR4, c[0x0][0x348] ;  /* 0x00006900ff0477ac */ /* 0x000ee40008000a00 */
[----:B---3--:R-:W-:Y:S02]  /*02e0*/  UIADD3 UR6, UP1, UPT, UR4, 0x80, URZ ;  /* 0x0000008004067890 */ /* 0x008fe4000ff3e0ff */
[----:B------:R-:W-:Y:S02]  /*02f0*/  UIADD3 UR4, UP0, UPT, UR4, 0x180, URZ ;  /* 0x0000018004047890 */ /* 0x000fe4000ff1e0ff */
[----:B------:R-:W-:Y:S02]  /*0300*/  UIADD3.X UR7, UPT, UPT, URZ, UR5, URZ, UP1, !UPT ;  /* 0x00000005ff077290 */ /* 0x000fe40008ffe4ff */
[----:B------:R-:W-:-:S07]  /*0310*/  UIADD3.X UR5, UPT, UPT, URZ, UR5, URZ, UP0, !UPT ;  /* 0x00000005ff057290 */ /* 0x000fce00087fe4ff */
[----:B------:R3:W-:Y:S02]  /*0320*/  UTMACCTL.PF [UR6] ;  /* 0x00000000060079b9 */ /* 0x0007e40008040000 */
[----:B------:R3:W-:Y:S02]  /*0330*/  UTMACCTL.PF [UR4] ;  /* 0x00000000040079b9 */ /* 0x0007e40008040000 */
[----:B---3--:R-:W-:Y:S01]  /*0340*/  NOP ;  /* 0x0000000000007918 */ /* 0x008fe20000000000 */
.L_x_5:
[----:B------:R-:W-:Y:S05]  /*0350*/  BSYNC.RECONVERGENT B0 ;  /* 0x0000000000007941 */ /* 0x000fea0003800200 */
.L_x_4:
[----:B------:R-:W-:Y:S04]  /*0360*/  BSSY.RECONVERGENT B0, `(.L_x_6) ;  /* 0x000000a000007945 */ /* 0x000fe80003800200 */
        /* <DEDUP_REMOVED lines=9> */
.L_x_7:
[----:B------:R-:W-:Y:S05]  /*0400*/  BSYNC.RECONVERGENT B0 ;  /* 0x0000000000007941 */ /* 0x000fea0003800200 */
.L_x_6:
[----:B------:R-:W3:Y:S01]  /*0410*/  LDCU.64 UR4, c[0x0][0x888] ;  /* 0x00011100ff0477ac */ /* 0x000ee20008000a00 */
[----:B------:R-:W-:Y:S02]  /*0420*/  UISETP.EQ.U32.AND UP1, UPT, UR8, URZ, UPT ;  /* 0x000000ff0800728c */ /* 0x000fe4000bf22070 */
[----:B------:R-:W-:Y:S02]  /*0430*/  UPLOP3.LUT UP3, UPT, UPT, UPT, UPT, 0x80, 0x8 ;  /* 0x000000000008789c */ /* 0x000fe40003f6f070 */
[----:B---3--:R-:W-:-:S04]  /*0440*/  UISETP.NE.U32.AND UP0, UPT, UR4, URZ, UPT ;  /* 0x000000ff0400728c */ /* 0x008fc8000bf05070 */
[----:B------:R-:W-:-:S04]  /*0450*/  UISETP.NE.AND.EX UP0, UPT, UR5, URZ, UPT, UP0 ;  /* 0x000000ff0500728c */ /* 0x000fc8000bf05300 */
[----:B------:R-:W-:-:S04]  /*0460*/  UISETP.EQ.OR.EX UP2, UPT, UR9, URZ, !UP0, UP1 ;  /* 0x000000ff0900728c */ /* 0x000fc8000c742710 */
[----:B------:R-:W-:-:S06]  /*0470*/  UP2UR UR4, UPR, URZ, 0x4 ;  /* 0x00000004ff047883 */ /* 0x000fcc0008000000 */
[----:B------:R-:W-:Y:S01]  /*0480*/  MOV R162, UR4 ;  /* 0x0000000400a27c02 */ /* 0x000fe20008000f00 */
[----:B------:R-:W-:Y:S06]  /*0490*/  BRA.U !UP2, `(.L_x_8) ;  /* 0x000000010a207547 */ /* 0x000fec000b800000 */
[----:B------:R-:W-:Y:S01]  /*04a0*/  UISETP.NE.U32.AND UP1, UPT, UR8, URZ, UPT ;  /* 0x000000ff0800728c */ /* 0x000fe2000bf25070 */
[----:B-----5:R-:W-:Y:S01]  /*04b0*/  FSETP.NEU.AND P0, PT, R73, RZ, PT ;  /* 0x000000ff4900720b */ /* 0x020fe20003f0d000 */
[----:B------:R-:W-:Y:S02]  /*04c0*/  USEL UR4, URZ, 0xffffffff, UP0 ;  /* 0xffffffffff047887 */ /* 0x000fe40008000000 */
[----:B------:R-:W-:-:S10]  /*04d0*/  UISETP.NE.AND.EX UP1, UPT, UR9, URZ, UPT, UP1 ;  /* 0x000000ff0900728c */ /* 0x000fd4000bf25310 */
[----:B------:R-:W-:Y:S01]  /*04e0*/  VOTEU.ANY UP0, P0 ;  /* 0x0000000000ff7886 */ /* 0x000fe20000000100 */
[----:B------:R-:W-:-:S04]  /*04f0*/  @!UP1 USEL UR4, URZ, 0xffffffff, UP0 ;  /* 0xffffffffff049887 */ /* 0x000fc80008000000 */
[----:B------:R-:W-:-:S04]  /*0500*/  ULOP3.LUT UR4, UR4, 0x1, URZ, 0xc0, !UPT ;  /* 0x0000000104047892 */ /* 0x000fc8000f8ec0ff */
[----:B------:R-:W-:-:S11]  /*0510*/  UISETP.NE.U32.AND UP3, UPT, UR4, 0x1, UPT ;  /* 0x000000010400788c */ /* 0x000fd6000bf65070 */
.L_x_8:
[----:B------:R-:W3:Y:S01]  /*0520*/  SHFL.IDX PT, R0, R159, RZ, 0x1f ;  /* 0x00001fff9f007589 */ /* 0x000ee200000e0000 */
[----:B------:R-:W-:-:S04]  /*0530*/  UISETP.NE.AND UP0, UPT, UR17, 0x2, UPT ;  /* 0x000000021100788c */ /* 0x000fc8000bf05270 */
[----:B------:R-:W-:Y:S02]  /*0540*/  UISETP.EQ.AND UP1, UPT, UR47, URZ, !UP0 ;  /* 0x000000ff2f00728c */ /* 0x000fe4000c722270 */
[----:B------:R-:W-:-:S04]  /*0550*/  USEL UR41, URZ, 0x1, UP0 ;  /* 0x00000001ff297887 */ /* 0x000fc80008000000 */
[----:B------:R-:W-:Y:S02]  /*0560*/  PLOP3.LUT P3, PT, P1, PT, UP1, 0x80, 0x8 ;  /* 0x000000000008781c */ /* 0x000fe40000f6f018 */
[----:B---3--:R-:W-:-:S13]  /*0570*/  ISETP.NE.AND P0, PT, R0, RZ, PT ;  /* 0x000000ff0000720c */ /* 0x008fda0003f05270 */
[----:B------:R-:W-:Y:S05]  /*0580*/  @P0 BRA `(.L_x_9) ;  /* 0x00000000005c0947 */ /* 0x000fea0003800000 */
[----:B------:R-:W-:Y:S01]  /*0590*/  UMOV UR4, 0x400 ;  /* 0x0000040000047882 */ /* 0x000fe20000000000 */
[----:B------:R-:W-:Y:S01]  /*05a0*/  UMOV UR8, 0x1 ;  /* 0x0000000100087882 */ /* 0x000fe20000000000 */
[----:B------:R-:W-:Y:S01]  /*05b0*/  UMOV UR6, 0x2 ;  /* 0x0000000200067882 */ /* 0x000fe20000000000 */
[----:B------:R-:W-:Y:S02]  /*05c0*/  ULEA UR4, UR45, UR4, 0x18 ;  /* 0x000000042d047291 */ /* 0x000fe4000f8ec0ff */
[----:B------:R-:W-:-:S04]  /*05d0*/  UIADD3 UR8, UPT, UPT, -UR8, 0x100000, URZ ;  /* 0x0010000008087890 */ /* 0x000fc8000fffe1ff */
[----:B------:R-:W-:Y:S02]  /*05e0*/  USHF.L.U32 UR9, UR8, 0xb, URZ ;  /* 0x0000000b08097899 */ /* 0x000fe400080006ff */
[----:B------:R-:W-:Y:S02]  /*05f0*/  USHF.L.U32 UR8, UR8, 0x1, URZ ;  /* 0x0000000108087899 */ /* 0x000fe400080006ff */
[----:B------:R-:W-:-:S04]  /*0600*/  UIADD3 UR6, UPT, UPT, -UR6, 0x100000, URZ ;  /* 0x0010000006067890 */ /* 0x000fc8000fffe1ff */
[----:B------:R-:W-:Y:S02]  /*0610*/  USHF.L.U32 UR7, UR6, 0xb, URZ ;  /* 0x0000000b06077899 */ /* 0x000fe400080006ff */
[----:B------:R-:W-:Y:S01]  /*0620*/  USHF.L.U32 UR6, UR6, 0x1, URZ ;  /* 0x0000000106067899 */ /* 0x000fe200080006ff */
[----:B------:R-:W-:Y:S01]  /*0630*/  ELECT P0, URZ, PT ;  /* 0x0000000000ff782f */ /* 0x000fe20003800000 */
[----:B------:R-:W3:Y:S02]  /*0640*/  FENCE.VIEW.ASYNC.S ;  /* 0x00000000000073c6 */ /* 0x000ee40000000000 */
[----:B---3--:R3:W4:Y:S08]  /*0650*/  SYNCS.EXCH.64 URZ, [UR4], UR8 ;  /* 0x0000000804ff75b2 */ /* 0x0087300008000100 */
[----:B------:R3:W1:Y:S01]  /*0660*/  SYNCS.EXCH.64 URZ, [UR4+0x28], UR6 ;  /* 0x0000280604ff75b2 */ /* 0x0006620008000100 */
        /* <DEDUP_REMOVED lines=8> */
[----:B------:R-:W-:Y:S01]  /*06f0*/  NOP ;  /* 0x0000000000007918 */ /* 0x000fe20000000000 */
.L_x_9:
[----:B------:R-:W2:Y:S01]  /*0700*/  SHFL.IDX PT, R0, R159, RZ, 0x1f ;  /* 0x00001fff9f007589 */ /* 0x000ea200000e0000 */
[----:B------:R-:W-:Y:S01]  /*0710*/  NOP ;  /* 0x0000000000007918 */ /* 0x000fe20000000000 */
[----:B--2---:R-:W-:-:S13]  /*0720*/  ISETP.NE.AND P0, PT, R0, 0x1, PT ;  /* 0x000000010000780c */ /* 0x004fda0003f05270 */
[----:B------:R-:W-:Y:S05]  /*0730*/  @P0 BRA `(.L_x_10) ;  /* 0x0000000000540947 */ /* 0x000fea0003800000 */
[----:B---3--:R-:W-:Y:S01]  /*0740*/  UMOV UR4, 0x400 ;  /* 0x0000040000047882 */ /* 0x008fe20000000000 */
        /* <DEDUP_REMOVED lines=10> */
[----:B------:R-:W2:Y:S02]  /*07f0*/  FENCE.VIEW.ASYNC.S ;  /* 0x00000000000073c6 */ /* 0x000ea40000000000 */
[----:B--2---:R2:W3:Y:S08]  /*0800*/  SYNCS.EXCH.64 URZ, [UR4+0x50], UR8 ;  /* 0x0000500804ff75b2 */ /* 0x0044f00008000100 */
        /* <DEDUP_REMOVED lines=8> */
.L_x_10:
[----:B------:R-:W4:Y:S01]  /*0890*/  SHFL.IDX PT, R0, R159, RZ, 0x1f ;  /* 0x00001fff9f007589 */ /* 0x000f2200000e0000 */
[----:B------:R-:W-:Y:S01]  /*08a0*/  NOP ;  /* 0x0000000000007918 */ /* 0x000fe20000000000 */
[----:B----4-:R-:W-:-:S13]  /*08b0*/  ISETP.NE.AND P0, PT, R0, 0x3, PT ;  /* 0x000000030000780c */ /* 0x010fda0003f05270 */
[----:B------:R-:W-:Y:S05]  /*08c0*/  @P0 BRA `(.L_x_11) ;  /* 0x00000000002c0947 */ /* 0x000fea0003800000 */
[----:B--23--:R-:W-:Y:S01]  /*08d0*/  UMOV UR6, 0x400 ;  /* 0x0000040000067882 */ /* 0x00cfe20000000000 */
[----:B------:R-:W-:Y:S01]  /*08e0*/  UMOV UR4, 0x20 ;  /* 0x0000002000047882 */ /* 0x000fe20000000000 */
[----:B------:R-:W-:Y:S02]  /*08f0*/  ULEA UR6, UR45, UR6, 0x18 ;  /* 0x000000062d067291 */ /* 0x000fe4000f8ec0ff */
[----:B------:R-:W-:-:S04]  /*0900*/  UIADD3 UR4, UPT, UPT, -UR4, 0x100000, URZ ;  /* 0x0010000004047890 */ /* 0x000fc8000fffe1ff */
[----:B------:R-:W-:Y:S02]  /*0910*/  USHF.L.U32 UR5, UR4, 0xb, URZ ;  /* 0x0000000b04057899 */ /* 0x000fe400080006ff */
[----:B------:R-:W-:Y:S01]  /*0920*/  USHF.L.U32 UR4, UR4, 0x1, URZ ;  /* 0x0000000104047899 */ /* 0x000fe200080006ff */
[----:B------:R-:W-:Y:S01]  /*0930*/  ELECT P0, URZ, PT ;  /* 0x0000000000ff782f */ /* 0x000fe20003800000 */
[----:B------:R-:W2:Y:S10]  /*0940*/  FENCE.VIEW.ASYNC.S ;  /* 0x00000000000073c6 */ /* 0x000eb40000000000 */
[----:B--2---:R4:W2:Y:S01]  /*0950*/  SYNCS.EXCH.64 URZ, [UR6+0x90], UR4 ;  /* 0x0000900406ff75b2 */ /* 0x0048a20008000100 */
[----:B------:R4:W3:Y:S02]  /*0960*/  SYNCS.EXCH.64 URZ, [UR6+0x98], UR4 ;  /* 0x0000980406ff75b2 */ /* 0x0008e40008000100 */
[----:B----4-:R-:W-:Y:S01]  /*0970*/  NOP ;  /* 0x0000000000007918 */ /* 0x010fe20000000000 */
.L_x_11:
[----:B------:R-:W4:Y:S01]  /*0980*/  SHFL.IDX PT, R0, R159, RZ, 0x1f ;  /* 0x00001fff9f007589 */ /* 0x000f2200000e0000 */
[----:B------:R-:W-:Y:S01]  /*0990*/  NOP ;  /* 0x0000000000007918 */ /* 0x000fe20000000000 */
[----:B----4-:R-:W-:-:S13]  /*09a0*/  ISETP.NE.AND P0, PT, R0, 0x4, PT ;  /* 0x000000040000780c */ /* 0x010fda0003f05270 */
[----:B------:R-:W-:Y:S05]  /*09b0*/  @P0 BRA `(.L_x_12) ;  /* 0x0000000000480947 */ /* 0x000fea0003800000 */
[----:B--23--:R-:W-:Y:S01]  /*09c0*/  UMOV UR4, 0x3a0 ;  /* 0x000003a000047882 */ /* 0x00cfe20000000000 */
[----:B------:R-:W-:Y:S01]  /*09d0*/  UMOV UR6, 0x400 ;  /* 0x0000040000067882 */ /* 0x000fe20000000000 */
[----:B------:R-:W-:Y:S01]  /*09e0*/  USEL UR4, UR4, 0x320, UP3 ;  /* 0x0000032004047887 */ /* 0x000fe20009800000 */
        /* <DEDUP_REMOVED lines=10> */
[----:B--2---:R4:W2:Y:S08]  /*0a90*/  SYNCS.EXCH.64 URZ, [UR6+0xa0], UR8 ;  /* 0x0000a00806ff75b2 */ /* 0x0048b00008000100 */
[----:B------:R4:W3:Y:S01]  /*0aa0*/  SYNCS.EXCH.64 URZ, [UR6+0xb0], UR4 ;  /* 0x0000b00406ff75b2 */ /* 0x0008e20008000100 */
[----:B------:R4:W1:Y:S01]  /*0ab0*/  SYNCS.EXCH.64 URZ, [UR6+0xa8], UR8 ;  /* 0x0000a80806ff75b2 */ /* 0x0008620008000100 */
[----:B------:R4:W1:Y:S02]  /*0ac0*/  SYNCS.EXCH.64 URZ, [UR6+0xb8], UR4 ;  /* 0x0000b80406ff75b2 */ /* 0x0008640008000100 */
[----:B----4-:R-:W-:Y:S01]  /*0ad0*/  NOP ;  /* 0x0000000000007918 */ /* 0x010fe20000000000 */
.L_x_12:
[----:B------:R-:W4:Y:S01]  /*0ae0*/  SHFL.IDX PT, R0, R159, RZ, 0x1f ;  /* 0x00001fff9f007589 */ /* 0x000f2200000e0000 */
[----:B------:R-:W-:Y:S01]  /*0af0*/  NOP ;  /* 0x0000000000007918 */ /* 0x000fe20000000000 */
[----:B----4-:R-:W-:-:S13]  /*0b00*/  ISETP.NE.AND P0, PT, R0, 0x5, PT ;  /* 0x000000050000780c */ /* 0x010fda0003f05270 */
[----:B------:R-:W-:Y:S05]  /*0b10*/  @P0 BRA `(.L_x_13) ;  /* 0x0000000000440947 */ /* 0x000fea0003800000 */
[----:B--23--:R-:W-:Y:S01]  /*0b20*/  UMOV UR4, 0x400 ;  /* 0x0000040000047882 */ /* 0x00cfe20000000000 */
        /* <DEDUP_REMOVED lines=16> */
.L_x_13:
[----:B------:R-:W4:Y:S01]  /*0c30*/  SHFL.IDX PT, R0, R159, RZ, 0x1f ;  /* 0x00001fff9f007589 */ /* 0x000f2200000e0000 */
[----:B------:R-:W-:Y:S01]  /*0c40*/  ISETP.NE.OR P1, PT, RZ, UR17, !P1 ;  /* 0x00000011ff007c0c */ /* 0x000fe2000cf25670 */
        /* <DEDUP_REMOVED lines=12> */
[----:B------:R4:W3:Y:S01]  /*0d10*/  SYNCS.EXCH.64 URZ, [UR4+0xf0], UR6 ;  /* 0x0000f00604ff75b2 */ /* 0x0008e20008000100 */
[----:B------:R4:W1:Y:S01]  /*0d20*/  SYNCS.EXCH.64 URZ, [UR4+0xe8], UR6 ;  /* 0x0000e80604ff75b2 */ /* 0x0008620008000100 */
[----:B------:R4:W1:Y:S02]  /*0d30*/  SYNCS.EXCH.64 URZ, [UR4+0xf8], UR6 ;  /* 0x0000f80604ff75b2 */ /* 0x0008640008000100 */
[----:B----4-:R-:W-:Y:S01]  /*0d40*/  NOP ;  /* 0x0000000000007918 */ /* 0x010fe20000000000 */
.L_x_14:
[----:B------:R-:W-:Y:S01]  /*0d50*/  VOTEU.ALL UP0, P1 ;  /* 0x0000000000ff7886 */ /* 0x000fe20000800000 */
[----:B--23--:R-:W-:Y:S01]  /*0d60*/  UMOV UR4, 0x20 ;  /* 0x0000002000047882 */ /* 0x00cfe20000000000 */
[----:B------:R-:W2:Y:S01]  /*0d70*/  LDCU UR7, c[0x0][0x36c] ;  /* 0x00006d80ff0777ac */ /* 0x000ea20008000800 */
[----:B------:R-:W-:Y:S01]  /*0d80*/  NOP ;  /* 0x0000000000007918 */ /* 0x000fe20000000000 */
[----:B-1----:R-:W-:Y:S01]  /*0d90*/  LOP3.LUT R3, R172, 0x1f, RZ, 0xc0, !PT ;  /* 0x0000001fac037812 */ /* 0x002fe200078ec0ff */
[----:B------:R-:W-:Y:S01]  /*0da0*/  @!UP0 UMOV UR6, 0x400 ;  /* 0x0000040000068882 */ /* 0x000fe20000000000 */
[----:B------:R-:W-:-:S04]  /*0db0*/  @!UP0 UIADD3 UR4, UPT, UPT, -UR4, 0x100000, URZ ;  /* 0x0010000004048890 */ /* 0x000fc8000fffe1ff */
[----:B------:R-:W-:Y:S02]  /*0dc0*/  @!UP0 USHF.L.U32 UR5, UR4, 0xb, URZ ;  /* 0x0000000b04058899 */ /* 0x000fe400080006ff */
[----:B------:R-:W-:Y:S02]  /*0dd0*/  @!UP0 USHF.L.U32 UR4, UR4, 0x1, URZ ;  /* 0x0000000104048899 */ /* 0x000fe400080006ff */
[----:B------:R-:W-:Y:S01]  /*0de0*/  @!UP0 ULEA UR6, UR45, UR6, 0x18 ;  /* 0x000000062d068291 */ /* 0x000fe2000f8ec0ff */
[----:B------:R-:W-:Y:S01]  /*0df0*/  VOTEU.ALL UP0, P1 ;  /* 0x0000000000ff7886 */ /* 0x000fe20000800000 */
[----:B------:R-:W-:Y:S02]  /*0e00*/  UISETP.NE.AND UP4, UPT, UR17, URZ, UPT ;  /* 0x000000ff1100728c */ /* 0x000fe4000bf85270 */
[----:B--2---:R-:W-:Y:S01]  /*0e10*/  UISETP.EQ.U32.AND UP5, UPT, UR7, 0x1, UPT ;  /* 0x000000010700788c */ /* 0x004fe2000bfa2070 */
[----:B------:R-:W1:Y:S07]  /*0e20*/  FENCE.VIEW.ASYNC.S ;  /* 0x00000000000073c6 */ /* 0x000e6e0000000000 */
[----:B-1----:R1:W2:Y:S01]  /*0e30*/  @!UP0 SYNCS.EXCH.64 URZ, [UR6+0x100], UR4 ;  /* 0x0001000406ff85b2 */ /* 0x0022a20008000100 */
[----:B------:R-:W-:Y:S05]  /*0e40*/  BRA.U !UP5, `(.L_x_15) ;  /* 0x000000010d087547 */ /* 0x000fea000b800000 */
[----:B--2---:R-:W-:Y:S01]  /*0e50*/  UCGABAR_ARV ;  /* 0x00000000000079c7 */ /* 0x004fe20008000000 */
[----:B------:R-:W-:Y:S05]  /*0e60*/  BRA `(.L_x_16) ;  /* 0x0000000000047947 */ /* 0x000fea0003800000 */
.L_x_15:
[----:B--2---:R-:W-:Y:S01]  /*0e70*/  NOP ;  /* 0x0000000000007918 */ /* 0x004fe20000000000 */
.L_x_16:
[----:B------:R-:W2:Y:S01]  /*0e80*/  S2UR UR16, SR_CTAID.X ;  /* 0x00000000001079c3 */ /* 0x000ea20000002500 */
[----:B------:R-:W-:-:S05]  /*0e90*/  CS2R.32 R161, SR_CgaSize ;  /* 0x0000000000a17805 */ /* 0x000fca0000008a00 */
[----:B------:R-:W-:-:S05]  /*0ea0*/  IMAD R161, R161, -0xa0, RZ ;  /* 0xffffff60a1a17824 */ /* 0x000fca00078e02ff */
[----:B-1----:R-:W-:-:S14]  /*0eb0*/  R2UR UR5, R161 ;  /* 0x00000000a10572ca */ /* 0x002fdc00000e0000 */
[----:B------:R-:W1:Y:S01]  /*0ec0*/  LDCU UR5, c[0x0][UR5+0x2b0] ;  /* 0x00005600050577ac */ /* 0x000e620008000800 */
[----:B------:R-:W-:-:S05]  /*0ed0*/  CS2R.32 R161, SR_CgaSize ;  /* 0x0000000000a17805 */ /* 0x000fca0000008a00 */
[----:B------:R-:W-:-:S05]  /*0ee0*/  IMAD R161, R161, -0xa0, RZ ;  /* 0xffffff60a1a17824 */ /* 0x000fca00078e02ff */
[----:B------:R-:W-:-:S14]  /*0ef0*/  R2UR UR4, R161 ;  /* 0x00000000a10472ca */ /* 0x000fdc00000e0000 */
[----:B------:R-:W3:Y:S01]  /*0f00*/  LDCU UR4, c[0x0][UR4+0x2b4] ;  /* 0x00005680040477ac */ /* 0x000ee20008000800 */
[----:B------:R-:W4:Y:S01]  /*0f10*/  S2UR UR7, SR_CTAID.Y ;  /* 0x00000000000779c3 */ /* 0x000f220000002600 */
[----:B------:R-:W-:-:S05]  /*0f20*/  CS2R.32 R161, SR_CgaSize ;  /* 0x0000000000a17805 */ /* 0x000fca0000008a00 */
[----:B------:R-:W-:-:S05]  /*0f30*/  IMAD R161, R161, -0xa0, RZ ;  /* 0xffffff60a1a17824 */ /* 0x000fca00078e02ff */
[----:B------:R-:W-:-:S14]  /*0f40*/  R2UR UR8, R161 ;  /* 0x00000000a10872ca */ /* 0x000fdc00000e0000 */
[----:B------:R-:W3:Y:S01]  /*0f50*/  LDCU UR8, c[0x0][UR8+0x2a0] ;  /* 0x00005400080877ac */ /* 0x000ee20008000800 */
[----:B------:R-:W-:-:S05]  /*0f60*/  CS2R.32 R161, SR_CgaSize ;  /* 0x0000000000a17805 */ /* 0x000fca0000008a00 */
[----:B------:R-:W-:-:S05]  /*0f70*/  IMAD R161, R161, -0xa0, RZ ;  /* 0xffffff60a1a17824 */ /* 0x000fca00078e02ff */
[----:B------:R-:W-:-:S14]  /*0f80*/  R2UR UR9, R161 ;  /* 0x00000000a10972ca */ /* 0x000fdc00000e0000 */
[----:B------:R-:W3:Y:S01]  /*0f90*/  LDCU UR9, c[0x0][UR9+0x2a4] ;  /* 0x00005480090977ac */ /* 0x000ee20008000800 */
[----:B------:R-:W3:Y:S01]  /*0fa0*/  S2UR UR36, SR_CTAID.Z ;  /* 0x00000000002479c3 */ /* 0x000ee20000002700 */
[----:B------:R-:W3:Y:S01]  /*0fb0*/  LDCU UR21, c[0x0][0xb24] ;  /* 0x00016480ff1577ac */ /* 0x000ee20008000800 */
[----:B------:R-:W-:Y:S02]  /*0fc0*/  UISETP.GT.U32.AND UP0, UPT, UR47, 0xffff, UPT ;  /* 0x0000ffff2f00788c */ /* 0x000fe4000bf04070 */
[----:B------:R-:W-:Y:S01]  /*0fd0*/  USHF.L.U32 UR27, UR45, 0xc, URZ ;  /* 0x0000000c2d1b7899 */ /* 0x000fe200080006ff */
[----:B--2---:R-:W-:Y:S01]  /*0fe0*/  I2FP.F32.U32 R2, UR16 ;  /* 0x0000001000027c45 */ /* 0x004fe20008201000 */
[----:B------:R-:W-:Y:S01]  /*0ff0*/  UMOV UR30, 0x5 ;  /* 0x00000005001e7882 */ /* 0x000fe20000000000 */
[----:B------:R-:W2:Y:S03]  /*1000*/  LDCU UR42, c[0x0][0xb24] ;  /* 0x00016480ff2a77ac */ /* 0x000ea60008000800 */
[----:B-1----:R-:W-:Y:S01]  /*1010*/  FMUL R2, R2, UR5 ;  /* 0x0000000502027c20 */ /* 0x002fe20008400000 */
[----:B------:R-:W1:Y:S01]  /*1020*/  LDCU UR29, c[0x0][0xb30] ;  /* 0x00016600ff1d77ac */ /* 0x000e620008000800 */
[----:B----4-:R-:W-:Y:S01]  /*1030*/  I2FP.F32.U32 R0, UR7 ;  /* 0x0000000700007c45 */ /* 0x010fe20008201000 */
[----:B------:R-:W-:-:S03]  /*1040*/  USHF.L.U32 UR46, UR16, 0x7, URZ ;  /* 0x00000007102e7899 */ /* 0x000fc600080006ff */
[----:B------:R-:W4:Y:S01]  /*1050*/  F2I.U32.TRUNC.NTZ R2, R2 ;  /* 0x0000000200027305 */ /* 0x000f22000020f000 */
[----:B------:R-:W-:Y:S01]  /*1060*/  USEL UR26, UR47, 0xffff, !UP0 ;  /* 0x0000ffff2f1a7887 */ /* 0x000fe2000c000000 */
[----:B---3--:R-:W-:Y:S01]  /*1070*/  FMUL R0, R0, UR4 ;  /* 0x0000000400007c20 */ /* 0x008fe20008400000 */
[----:B------:R-:W-:Y:S01]  /*1080*/  UISETP.GE.AND UP2, UPT, UR21, 0x1, UPT ;  /* 0x000000011500788c */ /* 0x000fe2000bf46270 */
[----:B------:R-:W-:-:S04]  /*1090*/  UMOV UR20, UR7 ;  /* 0x0000000700147c82 */ /* 0x000fc80008000000 */
[----:B------:R-:W3:Y:S01]  /*10a0*/  F2I.U32.TRUNC.NTZ R0, R0 ;  /* 0x0000000000007305 */ /* 0x000ee2000020f000 */
[----:B----4-:R-:W-:Y:S02]  /*10b0*/  R2UR UR4, R2 ;  /* 0x00000000020472ca */ /* 0x010fe400000e0000 */
[----:B------:R-:W-:Y:S02]  /*10c0*/  PRMT R2, RZ, 0x7610, R2 ;  /* 0x00007610ff027816 */ /* 0x000fe40000000002 */
[----:B---3--:R-:W-:Y:S02]  /*10d0*/  R2UR UR6, R0 ;  /* 0x00000000000672ca */ /* 0x008fe400000e0000 */
[----:B------:R-:W-:-:S07]  /*10e0*/  PRMT R0, RZ, 0x7610, R0 ;  /* 0x00007610ff007816 */ /* 0x000fce0000000000 */
[----:B------:R-:W-:-:S04]  /*10f0*/  UIADD3 UR5, UPT, UPT, -UR4, URZ, URZ ;  /* 0x000000ff04057290 */ /* 0x000fc8000fffe1ff */
[----:B------:R-:W-:Y:S02]  /*1100*/  UIMAD UR5, UR8, UR5, UR16 ;  /* 0x00000005080572a4 */ /* 0x000fe4000f8e0210 */
[----:B------:R-:W-:-:S04]  /*1110*/  UIADD3 UR4, UPT, UPT, -UR6, URZ, URZ ;  /* 0x000000ff06047290 */ /* 0x000fc8000fffe1ff */
[----:B------:R-:W-:Y:S01]  /*1120*/  IMAD.U32 R161, RZ, RZ, UR5 ;  /* 0x00000005ffa17e24 */ /* 0x000fe2000f8e00ff */
[----:B------:R-:W-:-:S06]  /*1130*/  UIMAD UR4, UR9, UR4, UR7 ;  /* 0x00000004090472a4 */ /* 0x000fcc000f8e0207 */
[----:B------:R-:W-:Y:S01]  /*1140*/  IMAD.U32 R160, RZ, RZ, UR4 ;  /* 0x00000004ffa07e24 */ /* 0x000fe2000f8e00ff */
[----:B-12---:R-:W-:Y:S06]  /*1150*/  BRA.U UP4, `(.L_x_17) ;  /* 0x0000000104447547 */ /* 0x006fec000b800000 */
[----:B------:R-:W-:Y:S02]  /*1160*/  R2UR UR4, R161 ;  /* 0x00000000a10472ca */ /* 0x000fe400000e0000 */
[----:B------:R-:W-:-:S11]  /*1170*/  R2UR UR8, R160 ;  /* 0x00000000a00872ca */ /* 0x000fd600000e0000 */
[----:B------:R-:W-:Y:S02]  /*1180*/  UISETP.GT.U32.AND UP0, UPT, UR4, 0x1, UPT ;  /* 0x000000010400788c */ /* 0x000fe4000bf04070 */
[----:B------:R-:W-:Y:S02]  /*1190*/  ULOP3.LUT UR4, UR4, 0xfffffffe, URZ, 0xc0, !UPT ;  /* 0xfffffffe04047892 */ /* 0x000fe4000f8ec0ff */
[----:B------:R-:W-:Y:S02]  /*11a0*/  UISETP.NE.AND UP1, UPT, UR8, URZ, UP0 ;  /* 0x000000ff0800728c */ /* 0x000fe40008725270 */
[----:B------:R-:W-:Y:S02]  /*11b0*/  UISETP.NE.AND UP0, UPT, UR8, 0x1, UP0 ;  /* 0x000000010800788c */ /* 0x000fe40008705270 */
[----:B------:R-:W-:Y:S02]  /*11c0*/  USEL UR7, URZ, 0x1, UP1 ;  /* 0x00000001ff077887 */ /* 0x000fe40008800000 */
[----:B------:R-:W-:-:S02]  /*11d0*/  USEL UR6, URZ, 0x4, UP0 ;  /* 0x00000004ff067887 */ /* 0x000fc40008000000 */
[----:B------:R-:W-:Y:S02]  /*11e0*/  USEL UR5, URZ, 0x2, UP1 ;  /* 0x00000002ff057887 */ /* 0x000fe40008800000 */
[----:B------:R-:W-:Y:S02]  /*11f0*/  ULEA UR4, UR8, UR4, 0x1 ;  /* 0x0000000408047291 */ /* 0x000fe4000f8e08ff */
[----:B------:R-:W-:Y:S02]  /*1200*/  USEL UR8, URZ, 0x8, UP0 ;  /* 0x00000008ff087887 */ /* 0x000fe40008000000 */
[----:B------:R-:W-:-:S03]  /*1210*/  UIADD3 UR5, UPT, UPT, UR5, UR6, UR7 ;  /* 0x0000000605057290 */ /* 0x000fc6000fffe007 */
[----:B------:R-:W-:Y:S01]  /*1220*/  UMOV UR6, 0x3 ;  /* 0x0000000300067882 */ /* 0x000fe20000000000 */
[----:B------:R-:W-:Y:S02]  /*1230*/  UIADD3 UR5, UPT, UPT, UR5, UR8, URZ ;  /* 0x0000000805057290 */ /* 0x000fe4000fffe0ff */
[----:B------:R-:W-:-:S04]  /*1240*/  USHF.L.U32 UR4, UR6, UR4, URZ ;  /* 0x0000000406047299 */ /* 0x000fc800080006ff */
[----:B------:R-:W-:Y:S02]  /*1250*/  IMAD.U32 R2, RZ, RZ, UR5 ;  /* 0x00000005ff027e24 */ /* 0x000fe4000f8e00ff */
[----:B------:R-:W-:Y:S02]  /*1260*/  IMAD.U32 R0, RZ, RZ, UR4 ;  /* 0x00000004ff007e24 */ /* 0x000fe4000f8e00ff */
.L_x_17:
[----:B------:R-:W-:Y:S05]  /*1270*/  BRA.U !UP2, `(.L_x_18) ;  /* 0x000000010ad47547 */ /* 0x000fea000b800000 */
[----:B------:R-:W1:Y:S01]  /*1280*/  LDCU.128 UR12, c[0x0][0xb10] ;  /* 0x00016200ff0c77ac */ /* 0x000e620008000c00 */
[----:B------:R-:W2:Y:S01]  /*1290*/  LDCU UR6, c[0x0][0x370] ;  /* 0x00006e00ff0677ac */ /* 0x000ea20008000800 */
[----:B------:R-:W3:Y:S01]  /*12a0*/  LDCU UR5, c[0x0][0x374] ;  /* 0x00006e80ff0577ac */ /* 0x000ee20008000800 */
[----:B------:R-:W4:Y:S01]  /*12b0*/  LDCU UR28, c[0x0][0xb0c] ;  /* 0x00016180ff1c77ac */ /* 0x000f220008000800 */
[----:B------:R-:W4:Y:S01]  /*12c0*/  LDCU UR4, c[0x0][0xb20] ;  /* 0x00016400ff0477ac */ /* 0x000f220008000800 */
[----:B------:R-:W4:Y:S01]  /*12d0*/  LDCU.64 UR8, c[0x0][0xb28] ;  /* 0x00016500ff0877ac */ /* 0x000f220008000a00 */
[----:B-1----:R-:W-:Y:S02]  /*12e0*/  UISETP.NE.AND UP0, UPT, UR14, 0x1, UPT ;  /* 0x000000010e00788c */ /* 0x002fe4000bf05270 */
[----:B---3--:R-:W-:Y:S02]  /*12f0*/  UIMAD.WIDE.U32 UR10, UR5, UR15, URZ ;  /* 0x0000000f050a72a5 */ /* 0x008fe4000f8e00ff */
[----:B--2---:R-:W-:-:S02]  /*1300*/  UIMAD.WIDE.U32 UR22, UR6, UR12, URZ ;  /* 0x0000000c061672a5 */ /* 0x004fc4000f8e00ff */
[----:B----4-:R-:W-:Y:S02]  /*1310*/  UISETP.NE.AND UP1, UPT, UR28, 0x1, UPT ;  /* 0x000000011c00788c */ /* 0x010fe4000bf25270 */
[----:B------:R-:W-:Y:S01]  /*1320*/  UISETP.NE.AND UP2, UPT, UR21, 0x1, UPT ;  /* 0x000000011500788c */ /* 0x000fe2000bf45270 */
[----:B------:R-:W-:Y:S02]  /*1330*/  UMOV UR10, UR11 ;  /* 0x0000000b000a7c82 */ /* 0x000fe40008000000 */
[----:B------:R-:W-:Y:S01]  /*1340*/  UMOV UR22, UR23 ;  /* 0x0000001700167c82 */ /* 0x000fe20008000000 */
[----:B------:R-:W-:Y:S02]  /*1350*/  @UP0 USHF.R.U32.HI UR5, URZ, UR4, UR10 ;  /* 0x00000004ff050299 */ /* 0x000fe4000801160a */
[----:B------:R-:W-:Y:S02]  /*1360*/  UIMAD.WIDE.U32 UR24, UR20, UR15, URZ ;  /* 0x0000000f141872a5 */ /* 0x000fe4000f8e00ff */
[----:B------:R-:W-:-:S02]  /*1370*/  UIMAD.WIDE.U32 UR10, UR5, UR8, URZ ;  /* 0x00000008050a72a5 */ /* 0x000fc4000f8e00ff */
[----:B------:R-:W-:Y:S02]  /*1380*/  @UP1 USHF.R.U32.HI UR6, URZ, UR13, UR22 ;  /* 0x0000000dff061299 */ /* 0x000fe40008011616 */
[----:B------:R-:W-:Y:S02]  /*1390*/  UIMAD.WIDE.U32 UR18, UR16, UR12, URZ ;  /* 0x0000000c101272a5 */ /* 0x000fe4000f8e00ff */
[----:B------:R-:W-:Y:S01]  /*13a0*/  UIMAD.WIDE.U32 UR22, UR6, UR8, URZ ;  /* 0x00000008061672a5 */ /* 0x000fe2000f8e00ff */
[----:B------:R-:W-:Y:S01]  /*13b0*/  UMOV UR24, UR25 ;  /* 0x0000001900187c82 */ /* 0x000fe20008000000 */
[----:B------:R-:W-:Y:S01]  /*13c0*/  UMOV UR10, UR11 ;  /* 0x0000000b000a7c82 */ /* 0x000fe20008000000 */
[----:B------:R-:W-:Y:S02]  /*13d0*/  USHF.R.U32.HI UR24, URZ, UR4, UR24 ;  /* 0x00000004ff187299 */ /* 0x000fe40008011618 */
[----:B------:R-:W-:Y:S02]  /*13e0*/  @UP2 USHF.R.U32.HI UR5, URZ, UR9, UR10 ;  /* 0x00000009ff052299 */ /* 0x000fe4000801160a */
[----:B------:R-:W-:Y:S01]  /*13f0*/  UMOV UR7, UR23 ;  /* 0x0000001700077c82 */ /* 0x000fe20008000000 */
[----:B------:R-:W-:Y:S01]  /*1400*/  UMOV UR18, UR19 ;  /* 0x0000001300127c82 */ /* 0x000fe20008000000 */
[----:B------:R-:W-:-:S02]  /*1410*/  @UP2 USHF.R.U32.HI UR6, URZ, UR9, UR7 ;  /* 0x00000009ff062299 */ /* 0x000fc40008011607 */
[----:B------:R-:W-:Y:S02]  /*1420*/  USHF.R.U32.HI UR13, URZ, UR13, UR18 ;  /* 0x0000000dff0d7299 */ /* 0x000fe40008011612 */
[----:B------:R-:W-:Y:S02]  /*1430*/  USEL UR4, UR20, UR24, !UP0 ;  /* 0x0000001814047287 */ /* 0x000fe4000c000000 */
[----:B------:R-:W-:Y:S02]  /*1440*/  UIMAD UR7, UR5, UR21, URZ ;  /* 0x00000015050772a4 */ /* 0x000fe4000f8e02ff */
[----:B------:R-:W-:Y:S02]  /*1450*/  USEL UR5, UR16, UR13, !UP1 ;  /* 0x0000000d10057287 */ /* 0x000fe4000c800000 */
[----:B------:R-:W-:Y:S02]  /*1460*/  UIMAD UR12, UR6, UR21, URZ ;  /* 0x00000015060c72a4 */ /* 0x000fe4000f8e02ff */
[----:B------:R-:W-:-:S02]  /*1470*/  UISETP.GE.AND UP0, UPT, UR4, UR7, UPT ;  /* 0x000000070400728c */ /* 0x000fc4000bf06270 */
[----:B------:R-:W-:Y:S02]  /*1480*/  UIMAD.WIDE.U32 UR10, UR4, UR8, URZ ;  /* 0x00000008040a72a5 */ /* 0x000fe4000f8e00ff */
[----:B------:R-:W-:Y:S02]  /*1490*/  UISETP.GE.OR UP0, UPT, UR5, UR12, UP0 ;  /* 0x0000000c0500728c */ /* 0x000fe40008706670 */
[----:B------:R-:W-:Y:S02]  /*14a0*/  UIMAD.WIDE.U32 UR12, UR5, UR8, URZ ;  /* 0x00000008050c72a5 */ /* 0x000fe4000f8e00ff */
[----:B------:R-:W-:Y:S01]  /*14b0*/  UIADD3 UR10, UPT, UPT, -UR4, URZ, URZ ;  /* 0x000000ff040a7290 */ /* 0x000fe2000fffe1ff */
[----:B------:R-:W-:Y:S01]  /*14c0*/  UMOV UR8, UR11 ;  /* 0x0000000b00087c82 */ /* 0x000fe20008000000 */
[----:B------:R-:W-:Y:S02]  /*14d0*/  UIADD3 UR11, UPT, UPT, -UR5, URZ, URZ ;  /* 0x000000ff050b7290 */ /* 0x000fe4000fffe1ff */
[----:B------:R-:W-:-:S03]  /*14e0*/  USHF.R.U32.HI UR8, URZ, UR9, UR8 ;  /* 0x00000009ff087299 */ /* 0x000fc60008011608 */
[----:B------:R-:W-:Y:S01]  /*14f0*/  @!UP0 UMOV UR7, UR13 ;  /* 0x0000000d00078c82 */ /* 0x000fe20008000000 */
[----:B------:R-:W-:Y:S02]  /*1500*/  UIMAD UR20, UR14, UR10, UR20 ;  /* 0x0000000a0e1472a4 */ /* 0x000fe4000f8e0214 */
[----:B------:R-:W-:Y:S02]  /*1510*/  USEL UR8, UR4, UR8, !UP2 ;  /* 0x0000000804087287 */ /* 0x000fe4000d000000 */
[----:B------:R-:W-:Y:S02]  /*1520*/  @!UP0 USHF.R.U32.HI UR7, URZ, UR9, UR7 ;  /* 0x00000009ff078299 */ /* 0x000fe40008011607 */
[----:B------:R-:W-:Y:S02]  /*1530*/  UIADD3 UR9, UPT, UPT, -UR8, URZ, URZ ;  /* 0x000000ff08097290 */ /* 0x000fe4000fffe1ff */
[----:B------:R-:W-:Y:S02]  /*1540*/  @!UP0 USEL UR7, UR5, UR7, !UP2 ;  /* 0x0000000705078287 */ /* 0x000fe4000d000000 */
[----:B------:R-:W-:-:S02]  /*1550*/  UIMAD UR9, UR21, UR9, UR4 ;  /* 0x00000009150972a4 */ /* 0x000fc4000f8e0204 */
[----:B------:R-:W-:Y:S02]  /*1560*/  @!UP0 UIADD3 UR8, UPT, UPT, UR8, -UR7, URZ ;  /* 0x8000000708088290 */ /* 0x000fe4000fffe0ff */
[----:B------:R-:W-:Y:S02]  /*1570*/  @!UP0 UIMAD UR6, UR9, UR6, UR7 ;  /* 0x00000006090682a4 */ /* 0x000fe4000f8e0207 */
[----:B------:R-:W-:Y:S02]  /*1580*/  @!UP0 UIMAD UR4, UR8, UR21, UR5 ;  /* 0x00000015080482a4 */ /* 0x000fe4000f8e0205 */
[----:B------:R-:W-:Y:S02]  /*1590*/  UIMAD UR16, UR28, UR11, UR16 ;  /* 0x0000000b1c1072a4 */ /* 0x000fe4000f8e0210 */
[----:B------:R-:W-:Y:S01]  /*15a0*/  UIMAD UR20, UR4, UR14, UR20 ;  /* 0x0000000e041472a4 */ /* 0x000fe2000f8e0214 */
[----:B------:R-:W-:Y:S02]  /*15b0*/  @!UP0 UMOV UR5, UR6 ;  /* 0x0000000600058c82 */ /* 0x000fe40008000000 */
[----:B------:R-:W-:-:S12]  /*15c0*/  UIMAD UR16, UR5, UR28, UR16 ;  /* 0x0000001c051072a4 */ /* 0x000fd8000f8e0210 */
.L_x_18:
[----:B------:R-:W-:Y:S02]  /*15d0*/  UISETP.NE.AND UP1, UPT, UR29, 0x1, UPT ;  /* 0x000000011d00788c */ /* 0x000fe4000bf25270 */
[----:B------:R-:W-:Y:S02]  /*15e0*/  ULOP3.LUT UR21, UR26, 0xffff, URZ, 0xc0, !UPT ;  /* 0x0000ffff1a157892 */ /* 0x000fe4000f8ec0ff */
[----:B------:R-:W-:Y:S02]  /*15f0*/  UISETP.NE.AND UP0, UPT, UR17, 0x2, UPT ;  /* 0x000000021100788c */ /* 0x000fe4000bf05270 */
[----:B------:R-:W-:Y:S02]  /*1600*/  ULOP3.LUT UR22, UR27, 0x2000, URZ, 0xc0, !UPT ;  /* 0x000020001b167892 */ /* 0x000fe4000f8ec0ff */
[----:B------:R-:W-:Y:S02]  /*1610*/  ULOP3.LUT UR46, UR46, 0x80, URZ, 0xc0, !UPT ;  /* 0x000000802e2e7892 */ /* 0x000fe4000f8ec0ff */
[----:B------:R-:W-:Y:S01]  /*1620*/  USHF.L.U32 UR21, UR30, UR21, URZ ;  /* 0x000000151e157299 */ /* 0x000fe200080006ff */
[----:B------:R-:W-:Y:S11]  /*1630*/  BRA.U UP1, `(.L_x_19) ;  /* 0x0000000101447547 */ /* 0x000ff6000b800000 */
[----:B------:R-:W1:Y:S01]  /*1640*/  LDCU.128 UR8, c[0x0][0xb10] ;  /* 0x00016200ff0877ac */ /* 0x000e620008000c00 */
[----:B------:R-:W2:Y:S01]  /*1650*/  LDCU UR12, c[0x0][0xb0c] ;  /* 0x00016180ff0c77ac */ /* 0x000ea20008000800 */
[----:B------:R-:W3:Y:S01]  /*1660*/  LDCU UR13, c[0x0][0xb20] ;  /* 0x00016400ff0d77ac */ /* 0x000ee20008000800 */
[----:B-1----:R-:W-:Y:S02]  /*1670*/  UIMAD.WIDE.U32 UR6, UR16, UR8, URZ ;  /* 0x00000008100672a5 */ /* 0x002fe4000f8e00ff */
[----:B------:R-:W-:Y:S02]  /*1680*/  UIMAD.WIDE.U32 UR4, UR20, UR11, URZ ;  /* 0x0000000b140472a5 */ /* 0x000fe4000f8e00ff */
[----:B--2---:R-:W-:Y:S02]  /*1690*/  UISETP.NE.AND UP2, UPT, UR12, 0x1, UPT ;  /* 0x000000010c00788c */ /* 0x004fe4000bf45270 */
[----:B------:R-:W-:Y:S01]  /*16a0*/  UISETP.NE.AND UP1, UPT, UR10, 0x1, UPT ;  /* 0x000000010a00788c */ /* 0x000fe2000bf25270 */
[----:B------:R-:W-:-:S02]  /*16b0*/  UMOV UR6, UR7 ;  /* 0x0000000700067c82 */ /* 0x000fc40008000000 */
[----:B------:R-:W-:Y:S01]  /*16c0*/  UMOV UR4, UR5 ;  /* 0x0000000500047c82 */ /* 0x000fe20008000000 */
[----:B------:R-:W-:Y:S02]  /*16d0*/  USHF.R.U32.HI UR6, URZ, UR9, UR6 ;  /* 0x00000009ff067299 */ /* 0x000fe40008011606 */
[----:B---3--:R-:W-:Y:S02]  /*16e0*/  USHF.R.U32.HI UR4, URZ, UR13, UR4 ;  /* 0x0000000dff047299 */ /* 0x008fe40008011604 */
[----:B------:R-:W-:Y:S02]  /*16f0*/  USEL UR5, UR16, UR6, !UP2 ;  /* 0x0000000610057287 */ /* 0x000fe4000d000000 */
[----:B------:R-:W-:-:S04]  /*1700*/  USEL UR4, UR20, UR4, !UP1 ;  /* 0x0000000414047287 */ /* 0x000fc8000c800000 */
[----:B------:R-:W-:Y:S02]  /*1710*/  UIADD3 UR6, UPT, UPT, UR5, -UR4, URZ ;  /* 0x8000000405067290 */ /* 0x000fe4000fffe0ff */
[----:B------:R-:W-:Y:S02]  /*1720*/  UIADD3 UR4, UPT, UPT, -UR5, UR4, URZ ;  /* 0x0000000405047290 */ /* 0x000fe4000fffe1ff */
[----:B------:R-:W-:Y:S02]  /*1730*/  UIMAD UR20, UR6, UR10, UR20 ;  /* 0x0000000a061472a4 */ /* 0x000fe4000f8e0214 */
[----:B------:R-:W-:-:S12]  /*1740*/  UIMAD UR16, UR4, UR12, UR16 ;  /* 0x0000000c041072a4 */ /* 0x000fd8000f8e0210 */
.L_x_19:
[----:B------:R-:W-:Y:S05]  /*1750*/  BRA.U !UP5, `(.L_x_20) ;  /* 0x000000010d0c7547 */ /* 0x000fea000b800000 */
[----:B------:R-:W-:Y:S01]  /*1760*/  UCGABAR_WAIT ;  /* 0x0000000000007dc7 */ /* 0x000fe20008000000 */
[----:B------:R-:W-:Y:S01]  /*1770*/  CCTL.IVALL ;  /* 0x00000000ff00798f */ /* 0x000fe20002000000 */
[----:B------:R-:W-:Y:S05]  /*1780*/  BRA `(.L_x_21) ;  /* 0x0000000000047947 */ /* 0x000fea0003800000 */
.L_x_20:
[----:B------:R-:W-:Y:S06]  /*1790*/  BAR.SYNC.DEFER_BLOCKING 0x0 ;  /* 0x0000000000007b1d */ /* 0x000fec0000010000 */
.L_x_21:
[----:B------:R-:W-:Y:S05]  /*17a0*/  BRA.U UP0, `(.L_x_22) ;  /* 0x0000001500047547 */ /* 0x000fea000b800000 */
[----:B------:R-:W1:Y:S01]  /*17b0*/  LDCU UR6, c[0x0][0x38c] ;  /* 0x00007180ff0677ac */ /* 0x000e620008000800 */
[----:B------:R-:W-:Y:S01]  /*17c0*/  PLOP3.LUT P1, PT, PT, PT, UP3, 0x80, 0x8 ;  /* 0x000000000008781c */ /* 0x000fe20003f2f038 */
[----:B------:R-:W-:Y:S01]  /*17d0*/  IMAD.MOV.U32 R12, RZ, RZ, 0x1 ;  /* 0x00000001ff0c7424 */ /* 0x000fe200078e00ff */
[----:B------:R-:W-:Y:S02]  /*17e0*/  ISETP.NE.AND P2, PT, R3, RZ, P3 ;  /* 0x000000ff0300720c */ /* 0x000fe40001f45270 */
[----:B------:R-:W-:Y:S02]  /*17f0*/  CS2R R10, SRZ ;  /* 0x00000000000a7805 */ /* 0x000fe4000001ff00 */
[----:B------:R-:W-:Y:S01]  /*1800*/  PLOP3.LUT P1, PT, P1, PT, PT, 0x8, 0x80 ;  /* 0x000000000080781c */ /* 0x000fe20000f2e170 */
[----:B------:R-:W-:Y:S01]  /*1810*/  IMAD.MOV.U32 R9, RZ, RZ, RZ ;  /* 0x000000ffff097224 */ /* 0x000fe200078e00ff */
[----:B------:R-:W2:Y:S01]  /*1820*/  LDCU UR38, c[0x0][0x370] ;  /* 0x00006e00ff2677ac */ /* 0x000ea20008000800 */
[----:B------:R-:W-:Y:S01]  /*1830*/  IMAD.MOV.U32 R8, RZ, RZ, 0x1 ;  /* 0x00000001ff087424 */ /* 0x000fe200078e00ff */
[----:B------:R-:W3:Y:S01]  /*1840*/  LDCU.64 UR26, c[0x0][0x348] ;  /* 0x00006900ff1a77ac */ /* 0x000ee20008000a00 */
[----:B------:R-:W-:Y:S01]  /*1850*/  ULEA.HI UR43, UR22, UR46, URZ, 0x19 ;  /* 0x0000002e162b7291 */ /* 0x000fe2000f8fc8ff */
[----:B------:R-:W4:Y:S01]  /*1860*/  LDCU UR37, c[0x0][0x374] ;  /* 0x00006e80ff2577ac */ /* 0x000f220008000800 */
[----:B-1----:R-:W-:-:S02]  /*1870*/  UIADD3 UR5, UPT, UPT, UR6, 0x7f, URZ ;  /* 0x0000007f06057890 */ /* 0x002fc4000fffe0ff */
[----:B------:R-:W-:Y:S02]  /*1880*/  UIADD3 UR47, UPT, UPT, UR6, 0xfe, URZ ;  /* 0x000000fe062f7890 */ /* 0x000fe4000fffe0ff */
[----:B------:R-:W-:Y:S01]  /*1890*/  USHF.R.S32.HI UR4, URZ, 0x1f, UR5 ;  /* 0x0000001fff047899 */ /* 0x000fe20008011405 */
[----:B------:R-:W-:-:S03]  /*18a0*/  UMOV UR7, URZ ;  /* 0x000000ff00077c82 */ /* 0x000fc60008000000 */
[----:B------:R-:W-:Y:S02]  /*18b0*/  ULEA.HI UR4, UR4, UR5, URZ, 0x7 ;  /* 0x0000000504047291 */ /* 0x000fe4000f8f38ff */
[----:B------:R-:W-:Y:S02]  /*18c0*/  UIADD3 UR5, UPT, UPT, UR6, -0x1, URZ ;  /* 0xffffffff06057890 */ /* 0x000fe4000fffe0ff */
[----:B------:R-:W-:Y:S02]  /*18d0*/  USHF.R.S32.HI UR40, URZ, 0x7, UR4 ;  /* 0x00000007ff287899 */ /* 0x000fe40008011404 */
[----:B------:R-:W-:Y:S02]  /*18e0*/  UISETP.GE.U32.AND UP1, UPT, UR5, -0xff, UPT ;  /* 0xffffff010500788c */ /* 0x000fe4000bf26070 */
[----:B------:R-:W-:-:S04]  /*18f0*/  UISETP.LT.U32.AND UP0, UPT, UR40, 0x5, UPT ;  /* 0x000000052800788c */ /* 0x000fc8000bf01070 */
[----:B------:R-:W-:Y:S02]  /*1900*/  USEL UR39, UR40, 0x5, UP0 ;  /* 0x0000000528277887 */ /* 0x000fe40008000000 */
[----:B------:R-:W-:Y:S02]  /*1910*/  UISETP.NE.AND UP0, UPT, UR17, URZ, UPT ;  /* 0x000000ff1100728c */ /* 0x000fe4000bf05270 */
[----:B------:R-:W-:Y:S02]  /*1920*/  UIADD3 UR4, UPT, UPT, UR39, -0x1, URZ ;  /* 0xffffffff27047890 */ /* 0x000fe4000fffe0ff */
[----:B------:R-:W-:Y:S02]  /*1930*/  @UP1 UIADD3 UR4, UPT, UPT, UR39, URZ, URZ ;  /* 0x000000ff27041290 */ /* 0x000fe4000fffe0ff */
[----:B------:R-:W-:Y:S02]  /*1940*/  USEL UR23, UR41, 0x2, UP0 ;  /* 0x0000000229177887 */ /* 0x000fe40008000000 */
[----:B------:R-:W-:-:S02]  /*1950*/  UIADD3 UR44, UPT, UPT, UR40, -UR39, URZ ;  /* 0x80000027282c7290 */ /* 0x000fc4000fffe0ff */
[----:B------:R-:W-:Y:S02]  /*1960*/  UIADD3 UR25, UPT, UPT, UR4, 0x1, URZ ;  /* 0x0000000104197890 */ /* 0x000fe4000fffe0ff */
[----:B--234-:R-:W-:-:S12]  /*1970*/  UIADD3 UR41, UPT, UPT, -UR4, URZ, URZ ;  /* 0x000000ff04297290 */ /* 0x01cfd8000fffe1ff */
.L_x_42:
[----:B------:R-:W-:Y:S01]  /*1980*/  UISETP.NE.AND UP0, UPT, UR45, URZ, UPT ;  /* 0x000000ff2d00728c */ /* 0x000fe2000bf05270 */
[----:B-1----:R-:W1:Y:S08]  /*1990*/  S2UR UR45, SR_CgaCtaId ;  /* 0x00000000002d79c3 */ /* 0x002e700000008800 */
[----:B------:R-:W-:Y:S05]  /*19a0*/  BRA.U UP0, `(.L_x_23) ;  /* 0x0000000100347547 */ /* 0x000fea000b800000 */
[----:B------:R-:W2:Y:S01]  /*19b0*/  S2R R0, SR_CgaCtaId ;  /* 0x0000000000007919 */ /* 0x000ea20000008800 */
[----:B------:R-:W-:Y:S02]  /*19c0*/  MOV R3, 0x400 ;  /* 0x0000040000037802 */ /* 0x000fe40000000f00 */
[----:B------:R-:W-:Y:S02]  /*19d0*/  SHF.L.U32 R2, R8, 0x1f, RZ ;  /* 0x0000001f08027819 */ /* 0x000fe400000006ff */
[----:B--2---:R-:W-:-:S05]  /*19e0*/  LEA R0, R0, R3, 0x18 ;  /* 0x0000000300007211 */ /* 0x004fca00078ec0ff */
[----:B------:R-:W-:-:S04]  /*19f0*/  IMAD R3, R9, 0x8, R0 ;  /* 0x0000000809037824 */ /* 0x000fc800078e0200 */
[----:B------:R-:W2:Y:S02]  /*1a00*/  SYNCS.PHASECHK.TRANS64.TRYWAIT P0, [R3+URZ+0xf0], R2 ;  /* 0x0000f002030075a7 */ /* 0x000ea400080011ff */
[----:B--2---:R-:W-:Y:S05]  /*1a10*/  @!P0 BRA `(.L_x_24) ;  /* 0x000000a000e88947 */ /* 0x004fea0003800000 */
.L_x_145:
[----:B------:R-:W-:Y:S01]  /*1a20*/  VIADD R9, R9, 0x1 ;  /* 0x0000000109097836 */ /* 0x000fe20000000000 */
[----:B------:R2:W-:Y:S04]  /*1a30*/  SYNCS.ARRIVE.TRANS64.A1T0 RZ, [R3+URZ+0xe0], RZ ;  /* 0x0000e0ff03ff79a7 */ /* 0x0005e800081000ff */
[----:B------:R-:W-:-:S04]  /*1a40*/  ISETP.NE.AND P0, PT, R9, 0x2, PT ;  /* 0x000000020900780c */ /* 0x000fc80003f05270 */
[----:B------:R-:W-:Y:S02]  /*1a50*/  SEL R9, R9, RZ, P0 ;  /* 0x000000ff09097207 */ /* 0x000fe40000000000 */
[----:B--2---:R-:W-:-:S04]  /*1a60*/  SEL R3, RZ, 0x1, P0 ;  /* 0x00000001ff037807 */ /* 0x004fc80000000000 */
[----:B------:R-:W-:-:S07]  /*1a70*/  LOP3.LUT R8, R8, R3, RZ, 0x3c, !PT ;  /* 0x0000000308087212 */ /* 0x000fce00078e3cff */
.L_x_23:
[----:B------:R-:W-:Y:S01]  /*1a80*/  UMOV UR6, 0x400 ;  /* 0x0000040000067882 */ /* 0x000fe20000000000 */
[----:B------:R-:W-:Y:S01]  /*1a90*/  SHF.L.U32 R0, R12, 0x1f, RZ ;  /* 0x0000001f0c007819 */ /* 0x000fe200000006ff */
[----:B-1----:R-:W-:Y:S02]  /*1aa0*/  ULEA UR6, UR45, UR6, 0x18 ;  /* 0x000000062d067291 */ /* 0x002fe4000f8ec0ff */
[----:B------:R-:W-:Y:S02]  /*1ab0*/  UISETP.GE.U32.AND UP0, UPT, UR47, 0xff, UPT ;  /* 0x000000ff2f00788c */ /* 0x000fe4000bf06070 */
[----:B------:R-:W-:Y:S02]  /*1ac0*/  ULEA UR4, UR7, UR6, 0x3 ;  /* 0x0000000607047291 */ /* 0x000fe4000f8e18ff */
[----:B------:R-:W-:Y:S01]  /*1ad0*/  ULEA UR11, UR20, UR46, 0x8 ;  /* 0x0000002e140b7291 */ /* 0x000fe2000f8e40ff */
[----:B------:R-:W-:-:S06]  /*1ae0*/  UMOV UR13, URZ ;  /* 0x000000ff000d7c82 */ /* 0x000fcc0008000000 */
[----:B------:R1:W2:Y:S01]  /*1af0*/  SYNCS.PHASECHK.TRANS64.TRYWAIT P0, [UR4+0x28], R0 ;  /* 0x00002800ff0075a7 */ /* 0x0002a20008001104 */
[----:B------:R-:W-:-:S04]  /*1b00*/  ULEA.HI UR4, UR16, UR16, URZ, 0x1 ;  /* 0x0000001010047291 */ /* 0x000fc8000f8f08ff */
[----:B------:R-:W-:-:S04]  /*1b10*/  USHF.L.U32 UR4, UR4, 0x7, URZ ;  /* 0x0000000704047899 */ /* 0x000fc800080006ff */
[----:B------:R-:W-:-:S04]  /*1b20*/  ULOP3.LUT UR35, UR4, 0xffffff00, URZ, 0xc0, !UPT ;  /* 0xffffff0004237892 */ /* 0x000fc8000f8ec0ff */
[----:B------:R-:W-:Y:S01]  /*1b30*/  UIADD3 UR35, UPT, UPT, UR43, UR35, URZ ;  /* 0x000000232b237290 */ /* 0x000fe2000fffe0ff */
[----:B------:R-:W-:Y:S11]  /*1b40*/  BRA.U !UP0, `(.L_x_25) ;  /* 0x0000000108c47547 */ /* 0x000ff6000b800000 */
[----:B------:R-:W-:Y:S01]  /*1b50*/  UMOV UR16, UR41 ;  /* 0x0000002900107c82 */ /* 0x000fe20008000000 */
[----:B------:R-:W-:Y:S01]  /*1b60*/  UMOV UR4, UR7 ;  /* 0x0000000700047c82 */ /* 0x000fe20008000000 */
[----:B------:R-:W-:-:S05]  /*1b70*/  UMOV UR34, URZ ;  /* 0x000000ff00227c82 */ /* 0x000fca0008000000 */
.L_x_31:
[----:B------:R-:W-:Y:S01]  /*1b80*/  ULEA UR33, UR4, UR6, 0x3 ;  /* 0x0000000604217291 */ /* 0x000fe2000f8e18ff */
[----:B------:R-:W-:Y:S01]  /*1b90*/  @P3 MOV R2, 0x10000 ;  /* 0x0001000000023802 */ /* 0x000fe20000000f00 */
[----:B--234-:R-:W-:Y:S10]  /*1ba0*/  @P0 BRA `(.L_x_26) ;  /* 0x00000000000c0947 */ /* 0x01cff40003800000 */
[----:B------:R-:W-:-:S04]  /*1bb0*/  SHF.L.U32 R3, R12, 0x1f, RZ ;  /* 0x0000001f0c037819 */ /* 0x000fc800000006ff */
[----:B------:R-:W2:Y:S02]  /*1bc0*/  SYNCS.PHASECHK.TRANS64.TRYWAIT P0, [UR33+0x28], R3 ;  /* 0x00002803ff0075a7 */ /* 0x000ea40008001121 */
[----:B--2---:R-:W-:Y:S05]  /*1bd0*/  @!P0 BRA `(.L_x_27) ;  /* 0x000000a0008c8947 */ /* 0x004fea0003800000 */
.L_x_26:
[----:B------:R2:W-:Y:S01]  /*1be0*/  @P3 SYNCS.ARRIVE.TRANS64 RZ, [UR33], R2 ;  /* 0x00000002ffff39a7 */ /* 0x0005e20008000021 */
[----:B------:R-:W-:Y:S02]  /*1bf0*/  ULOP3.LUT UR5, UR23, 0x2, URZ, 0xfc, !UPT ;  /* 0x0000000217057892 */ /* 0x000fe4000f8efcff */
[----:B------:R-:W-:Y:S02]  /*1c00*/  UIADD3 UR16, UPT, UPT, UR16, 0x1, URZ ;  /* 0x0000000110107890 */ /* 0x000fe4000fffe0ff */
[----:B------:R-:W-:Y:S02]  /*1c10*/  UISETP.NE.AND UP0, UPT, UR5, 0x2, UPT ;  /* 0x000000020500788c */ /* 0x000fe4000bf05270 */
[----:B------:R-:W-:-:S07]  /*1c20*/  UISETP.NE.AND UP2, UPT, UR16, 0x1, UPT ;  /* 0x000000011000788c */ /* 0x000fce000bf45270 */
[----:B------:R-:W-:Y:S05]  /*1c30*/  BRA.U UP0, `(.L_x_28) ;  /* 0x0000000100047547 */ /* 0x000fea000b800000 */
[----:B------:R-:W-:Y:S05]  /*1c40*/  BPT.TRAP 0x1 ;  /* 0x000000040000795c */ /* 0x000fea0000300000 */
.L_x_28:
[----:B------:R-:W-:Y:S04]  /*1c50*/  BSSY.RECONVERGENT B0, `(.L_x_29) ;  /* 0x0000003000007945 */ /* 0x000fe80003800200 */
[----:B------:R-:W-:Y:S05]  /*1c60*/  @!P2 BRA `(.L_x_30) ;  /* 0x000000000004a947 */ /* 0x000fea0003800000 */
[----:B------:R-:W-:Y:S05]  /*1c70*/  BPT.TRAP 0x1 ;  /* 0x000000040000795c */ /* 0x000fea0000300000 */
.L_x_30:
[----:B------:R-:W-:Y:S05]  /*1c80*/  BSYNC.RECONVERGENT B0 ;  /* 0x0000000000007941 */ /* 0x000fea0003800200 */
.L_x_29:
[----:B------:R-:W-:Y:S02]  /*1c90*/  UIADD3 UR5, UPT, UPT, UR4, 0x1, URZ ;  /* 0x0000000104057890 */ /* 0x000fe4000fffe0ff */
[----:B------:R-:W-:Y:S02]  /*1ca0*/  UIADD3 UR14, UP1, UPT, UR26, 0x80, URZ ;  /* 0x000000801a0e7890 */ /* 0x000fe4000ff3e0ff */
[----:B------:R-:W-:Y:S02]  /*1cb0*/  UISETP.NE.AND UP0, UPT, UR5, 0x5, UPT ;  /* 0x000000050500788c */ /* 0x000fe4000bf05270 */
[----:B------:R-:W-:Y:S02]  /*1cc0*/  ULOP3.LUT UR33, UR33, 0xfefffff8, URZ, 0xc0, !UPT ;  /* 0xfefffff821217892 */ /* 0x000fe4000f8ec0ff */
[----:B------:R-:W-:Y:S02]  /*1cd0*/  USEL UR8, URZ, 0x1, UP0 ;  /* 0x00000001ff087887 */ /* 0x000fe40008000000 */
[----:B------:R-:W-:-:S02]  /*1ce0*/  USEL UR7, UR5, URZ, UP0 ;  /* 0x000000ff05077287 */ /* 0x000fc40008000000 */
[----:B------:R-:W-:Y:S02]  /*1cf0*/  UIADD3.X UR15, UPT, UPT, URZ, UR27, URZ, UP1, !UPT ;  /* 0x0000001bff0f7290 */ /* 0x000fe40008ffe4ff */
[----:B------:R-:W-:Y:S01]  /*1d00*/  ULEA UR5, UR7, UR6, 0x3 ;  /* 0x0000000607057291 */ /* 0x000fe2000f8e18ff */
[----:B------:R-:W-:Y:S01]  /*1d10*/  LOP3.LUT R12, R12, UR8, RZ, 0x3c, !PT ;  /* 0x000000080c0c7c12 */ /* 0x000fe2000f8e3cff */
[----:B------:R-:W-:Y:S02]  /*1d20*/  USHF.L.U32 UR8, UR4, 0xe, URZ ;  /* 0x0000000e04087899 */ /* 0x000fe400080006ff */
[----:B------:R-:W-:Y:S01]  /*1d30*/  UIADD3 UR4, UP0, UPT, UR26, 0x180, URZ ;  /* 0x000001801a047890 */ /* 0x000fe2000ff1e0ff */
[----:B-1----:R-:W-:Y:S01]  /*1d40*/  SHF.L.U32 R0, R12, 0x1f, RZ ;  /* 0x0000001f0c007819 */ /* 0x002fe200000006ff */
[----:B------:R-:W-:Y:S02]  /*1d50*/  ULOP3.LUT UR32, UR8, UR22, URZ, 0xfc, !UPT ;  /* 0x0000001608207292 */ /* 0x000fe4000f8efcff */
[----:B------:R-:W-:Y:S01]  /*1d60*/  UPRMT UR13, URZ, 0x5410, UR21 ;  /* 0x00005410ff0d7896 */ /* 0x000fe20008000015 */
[----:B------:R3:W4:Y:S01]  /*1d70*/  SYNCS.PHASECHK.TRANS64.TRYWAIT P0, [UR5+0x28], R0 ;  /* 0x00002800ff0075a7 */ /* 0x0007220008001105 */
[----:B------:R-:W-:-:S02]  /*1d80*/  UIADD3 UR32, UPT, UPT, UR6, 0xc400, UR32 ;  /* 0x0000c40006207890 */ /* 0x000fc4000fffe020 */
[----:B------:R-:W-:Y:S02]  /*1d90*/  UIADD3 UR8, UPT, UPT, UR6, 0x20400, UR8 ;  /* 0x0002040006087890 */ /* 0x000fe4000fffe008 */
[----:B------:R-:W-:Y:S01]  /*1da0*/  UIADD3.X UR5, UPT, UPT, URZ, UR27, URZ, UP0, !UPT ;  /* 0x0000001bff057290 */ /* 0x000fe200087fe4ff */
[----:B------:R-:W-:Y:S01]  /*1db0*/  UMOV UR18, 0x0 ;  /* 0x0000000000127882 */ /* 0x000fe20000000000 */
[----:B------:R-:W-:Y:S01]  /*1dc0*/  UMOV UR19, 0x10000000 ;  /* 0x1000000000137882 */ /* 0x000fe20000000000 */
[----:B------:R-:W-:Y:S01]  /*1dd0*/  UMOV UR10, UR34 ;  /* 0x00000022000a7c82 */ /* 0x000fe20008000000 */
[----:B------:R-:W-:Y:S01]  /*1de0*/  UMOV UR12, UR36 ;  /* 0x00000024000c7c82 */ /* 0x000fe20008000000 */
[----:B------:R-:W-:Y:S01]  /*1df0*/  UMOV UR9, UR33 ;  /* 0x0000002100097c82 */ /* 0x000fe20008000000 */
[----:B------:R1:W-:Y:S03]  /*1e00*/  UTMALDG.3D.MULTICAST.2CTA [UR32], [UR14], UR13, desc[UR18] ;  /* 0x000012200e0073b4 */ /* 0x0003e6000821180d */
[----:B------:R2:W-:Y:S01]  /*1e10*/  UTMALDG.3D.2CTA [UR8], [UR4], desc[UR18] ;  /* 0x00001208040075b4 */ /* 0x0005e20008211000 */
[----:B-1----:R-:W-:Y:S01]  /*1e20*/  UIADD3 UR34, UPT, UPT, UR34, 0x80, URZ ;  /* 0x0000008022227890 */ /* 0x002fe2000fffe0ff */
[----:B------:R-:W-:Y:S01]  /*1e30*/  UMOV UR13, UR25 ;  /* 0x00000019000d7c82 */ /* 0x000fe20008000000 */
[----:B--2---:R-:W-:Y:S01]  /*1e40*/  UMOV UR4, UR7 ;  /* 0x0000000700047c82 */ /* 0x004fe20008000000 */
[----:B------:R-:W-:Y:S09]  /*1e50*/  BRA.U UP2, `(.L_x_31) ;  /* 0xfffffffd02487547 */ /* 0x000ff2000b83ffff */
.L_x_25:
[----:B------:R-:W-:Y:S01]  /*1e60*/  ULEA UR4, UR7, UR6, 0x3 ;  /* 0x0000000607047291 */ /* 0x000fe2000f8e18ff */
[----:B-1-3--:R-:W-:Y:S01]  /*1e70*/  SHF.L.U32 R0, R12, 0x1f, RZ ;  /* 0x0000001f0c007819 */ /* 0x00afe200000006ff */
[----:B------:R-:W-:Y:S01]  /*1e80*/  @!P1 SYNCS.ARRIVE.TRANS64.A1T0 RZ, [UR6+0x98], RZ ;  /* 0x000098ffffff99a7 */ /* 0x000fe20008100006 */
[----:B------:R-:W-:-:S06]  /*1e90*/  UISETP.GT.AND UP0, UPT, UR40, UR39, UPT ;  /* 0x000000272800728c */ /* 0x000fcc000bf04270 */
[----:B--2-4-:R1:W2:Y:S03]  /*1ea0*/  SYNCS.PHASECHK.TRANS64.TRYWAIT P0, [UR4+0x28], R0 ;  /* 0x00002800ff0075a7 */ /* 0x0142a60008001104 */
[----:B------:R-:W-:Y:S05]  /*1eb0*/  BRA.U !UP0, `(.L_x_32) ;  /* 0x0000000108c47547 */ /* 0x000fea000b800000 */
[----:B------:R-:W-:Y:S01]  /*1ec0*/  UIADD3 UR24, UPT, UPT, UR44, UR13, URZ ;  /* 0x0000000d2c187290 */ /* 0x000fe2000fffe0ff */
[----:B------:R-:W-:-:S11]  /*1ed0*/  UMOV UR4, UR7 ;  /* 0x0000000700047c82 */ /* 0x000fd60008000000 */
.L_x_38:
[----:B------:R-:W-:Y:S01]  /*1ee0*/  ULEA UR17, UR4, UR6, 0x3 ;  /* 0x0000000604117291 */ /* 0x000fe2000f8e18ff */
[----:B--2---:R-:W-:Y:S01]  /*1ef0*/  @P3 MOV R2, 0x10000 ;  /* 0x0001000000023802 */ /* 0x004fe20000000f00 */
[----:B--2-4-:R-:W-:Y:S10]  /*1f00*/  @P0 BRA `(.L_x_33) ;  /* 0x00000000000c0947 */ /* 0x014ff40003800000 */
[----:B------:R-:W-:-:S04]  /*1f10*/  SHF.L.U32 R3, R12, 0x1f, RZ ;  /* 0x0000001f0c037819 */ /* 0x000fc800000006ff */
[----:B------:R-:W2:Y:S02]  /*1f20*/  SYNCS.PHASECHK.TRANS64.TRYWAIT P0, [UR17+0x28], R3 ;  /* 0x00002803ff0075a7 */ /* 0x000ea40008001111 */
[----:B--2---:R-:W-:Y:S05]  /*1f30*/  @!P0 BRA `(.L_x_34) ;  /* 0x0000009c00cc8947 */ /* 0x004fea0003800000 */
.L_x_33:
[----:B------:R2:W-:Y:S01]  /*1f40*/  @P3 SYNCS.ARRIVE.TRANS64 RZ, [UR17], R2 ;  /* 0x00000002ffff39a7 */ /* 0x0005e20008000011 */
[----:B------:R-:W-:-:S04]  /*1f50*/  ULOP3.LUT UR5, UR23, 0x2, URZ, 0xfc, !UPT ;  /* 0x0000000217057892 */ /* 0x000fc8000f8efcff */
[----:B------:R-:W-:-:S09]  /*1f60*/  UISETP.NE.AND UP0, UPT, UR5, 0x2, UPT ;  /* 0x000000020500788c */ /* 0x000fd2000bf05270 */
[----:B------:R-:W-:Y:S05]  /*1f70*/  BRA.U UP0, `(.L_x_35) ;  /* 0x0000000100047547 */ /* 0x000fea000b800000 */
[----:B------:R-:W-:Y:S05]  /*1f80*/  BPT.TRAP 0x1 ;  /* 0x000000040000795c */ /* 0x000fea0000300000 */
.L_x_35:
[----:B------:R-:W-:Y:S04]  /*1f90*/  BSSY.RECONVERGENT B0, `(.L_x_36) ;  /* 0x0000003000007945 */ /* 0x000fe80003800200 */
[----:B------:R-:W-:Y:S05]  /*1fa0*/  @!P2 BRA `(.L_x_37) ;  /* 0x000000000004a947 */ /* 0x000fea0003800000 */
[----:B------:R-:W-:Y:S05]  /*1fb0*/  BPT.TRAP 0x1 ;  /* 0x000000040000795c */ /* 0x000fea0000300000 */
.L_x_37:
[----:B------:R-:W-:Y:S05]  /*1fc0*/  BSYNC.RECONVERGENT B0 ;  /* 0x0000000000007941 */ /* 0x000fea0003800200 */
.L_x_36:
[----:B------:R-:W-:Y:S02]  /*1fd0*/  UIADD3 UR5, UPT, UPT, UR4, 0x1, URZ ;  /* 0x0000000104057890 */ /* 0x000fe4000fffe0ff */
[----:B------:R-:W-:Y:S02]  /*1fe0*/  USHF.L.U32 UR18, UR13, 0x7, URZ ;  /* 0x000000070d127899 */ /* 0x000fe400080006ff */
[----:B------:R-:W-:Y:S02]  /*1ff0*/  UISETP.NE.AND UP0, UPT, UR5, 0x5, UPT ;  /* 0x000000050500788c */ /* 0x000fe4000bf05270 */
[----:B------:R-:W-:Y:S02]  /*2000*/  ULOP3.LUT UR17, UR17, 0xfefffff8, URZ, 0xc0, !UPT ;  /* 0xfefffff811117892 */ /* 0x000fe4000f8ec0ff */
[----:B------:R-:W-:Y:S02]  /*2010*/  USEL UR8, URZ, 0x1, UP0 ;  /* 0x00000001ff087887 */ /* 0x000fe40008000000 */
[----:B------:R-:W-:-:S02]  /*2020*/  USEL UR7, UR5, URZ, UP0 ;  /* 0x000000ff05077287 */ /* 0x000fc40008000000 */
[----:B------:R-:W-:Y:S02]  /*2030*/  UIADD3 UR14, UP0, UPT, UR26, 0x180, URZ ;  /* 0x000001801a0e7890 */ /* 0x000fe4000ff1e0ff */
        /* <DEDUP_REMOVED lines=9> */
[----:B------:R-:W-:Y:S02]  /*20d0*/  UIADD3.X UR5, UPT, UPT, URZ, UR27, URZ, UP1, !UPT ;  /* 0x0000001bff057290 */ /* 0x000fe40008ffe4ff */
[----:B------:R-:W-:Y:S02]  /*20e0*/  UIADD3 UR8, UPT, UPT, UR6, 0x20400, UR8 ;  /* 0x0002040006087890 */ /* 0x000fe4000fffe008 */
[----:B------:R-:W-:Y:S01]  /*20f0*/  UIADD3.X UR15, UPT, UPT, URZ, UR27, URZ, UP0, !UPT ;  /* 0x0000001bff0f7290 */ /* 0x000fe200087fe4ff */
[----:B------:R-:W-:Y:S01]  /*2100*/  UMOV UR28, 0x0 ;  /* 0x00000000001c7882 */ /* 0x000fe20000000000 */
[----:B------:R-:W-:Y:S01]  /*2110*/  UMOV UR29, 0x10000000 ;  /* 0x10000000001d7882 */ /* 0x000fe20000000000 */
[----:B------:R-:W-:Y:S01]  /*2120*/  UMOV UR19, UR35 ;  /* 0x0000002300137c82 */ /* 0x000fe20008000000 */
[----:B------:R-:W-:Y:S01]  /*2130*/  UMOV UR20, UR36 ;  /* 0x0000002400147c82 */ /* 0x000fe20008000000 */
[----:B------:R-:W-:Y:S01]  /*2140*/  UMOV UR12, UR36 ;  /* 0x00000024000c7c82 */ /* 0x000fe20008000000 */
[----:B------:R1:W-:Y:S01]  /*2150*/  UTMALDG.3D.MULTICAST.2CTA [UR16], [UR4], UR10, desc[UR28] ;  /* 0x00001c10040073b4 */ /* 0x0003e2000821180a */
[----:B------:R-:W-:Y:S01]  /*2160*/  UMOV UR9, UR17 ;  /* 0x0000001100097c82 */ /* 0x000fe20008000000 */
[----:B------:R-:W-:-:S04]  /*2170*/  UIADD3 UR13, UPT, UPT, UR13, 0x1, URZ ;  /* 0x000000010d0d7890 */ /* 0x000fc8000fffe0ff */
[----:B------:R-:W-:Y:S01]  /*2180*/  UISETP.NE.AND UP0, UPT, UR13, UR24, UPT ;  /* 0x000000180d00728c */ /* 0x000fe2000bf05270 */
[----:B-1----:R-:W-:Y:S01]  /*2190*/  UMOV UR10, UR18 ;  /* 0x00000012000a7c82 */ /* 0x002fe20008000000 */
[----:B------:R-:W-:Y:S01]  /*21a0*/  UMOV UR4, UR7 ;  /* 0x0000000700047c82 */ /* 0x000fe20008000000 */
[----:B------:R3:W-:Y:S06]  /*21b0*/  UTMALDG.3D.2CTA [UR8], [UR14], desc[UR28] ;  /* 0x00001c080e0075b4 */ /* 0x0007ec0008211000 */
[----:B---3--:R-:W-:Y:S05]  /*21c0*/  BRA.U UP0, `(.L_x_38) ;  /* 0xfffffffd00447547 */ /* 0x008fea000b83ffff */
.L_x_32:
[C---:B------:R-:W-:Y:S01]  /*21d0*/  LEA R3, R11.reuse, UR6, 0x3 ;  /* 0x000000060b037c11 */ /* 0x040fe2000f8e18ff */
[----:B------:R-:W-:Y:S01]  /*21e0*/  NOP ;  /* 0x0000000000007918 */ /* 0x000fe20000000000 */
[----:B-1----:R-:W-:Y:S02]  /*21f0*/  SHF.L.U32 R0, R10, 0x1f, RZ ;  /* 0x0000001f0a007819 */ /* 0x002fe400000006ff */
[----:B------:R-:W-:Y:S02]  /*2200*/  LEA R5, R11, UR6, 0x4 ;  /* 0x000000060b057c11 */ /* 0x000fe4000f8e20ff */
[----:B--2-4-:R-:W1:Y:S02]  /*2210*/  SYNCS.PHASECHK.TRANS64.TRYWAIT P0, [R3+URZ+0xa0], R0 ;  /* 0x0000a000030075a7 */ /* 0x014e6400080011ff */
[----:B-1----:R-:W-:Y:S05]  /*2220*/  @!P0 BRA `(.L_x_39) ;  /* 0x0000009c00288947 */ /* 0x002fea0003800000 */
.L_x_148:
[----:B------:R-:W2:Y:S01]  /*2230*/  LDS.128 R4, [R5+0x110] ;  /* 0x0001100005047984 */ /* 0x000ea20000000c00 */
[----:B------:R-:W-:Y:S01]  /*2240*/  UISETP.GE.AND UP0, UPT, UR42, 0x1, UPT ;  /* 0x000000012a00788c */ /* 0x000fe2000bf06270 */
[----:B------:R-:W-:Y:S01]  /*2250*/  @!PT LDS RZ, [RZ] ;  /* 0x00000000fffff984 */ /* 0x000fe20000000800 */
[----:B------:R-:W-:Y:S01]  /*2260*/  @!PT LDS RZ, [RZ] ;  /* 0x00000000fffff984 */ /* 0x000fe20000000800 */
[----:B------:R-:W-:Y:S01]  /*2270*/  @!PT LDS RZ, [RZ] ;  /* 0x00000000fffff984 */ /* 0x000fe20000000800 */
[----:B------:R-:W-:Y:S01]  /*2280*/  @!PT LDS RZ, [RZ] ;  /* 0x00000000fffff984 */ /* 0x000fe20000000800 */
[----:B------:R3:W-:Y:S06]  /*2290*/  MEMBAR.ALL.CTA ;  /* 0x0000000000007992 */ /* 0x0007ec0000008000 */
[----:B---3--:R-:W3:Y:S01]  /*22a0*/  FENCE.VIEW.ASYNC.S ;  /* 0x00000000000073c6 */ /* 0x008ee20000000000 */
[----:B--2---:R-:W-:-:S13]  /*22b0*/  LOP3.LUT P0, RZ, R6, 0x1, RZ, 0xc0, !PT ;  /* 0x0000000106ff7812 */ /* 0x004fda000780c0ff */
[----:B---3--:R-:W-:Y:S01]  /*22c0*/  VOTEU.ANY UP1, P0 ;  /* 0x0000000000ff7886 */ /* 0x008fe20000020100 */
[----:B------:R-:W-:-:S13]  /*22d0*/  PLOP3.LUT P0, PT, PT, PT, UP1, 0x80, 0x8 ;  /* 0x000000000008781c */ /* 0x000fda0003f0f018 */
[----:B-1----:R-:W-:Y:S02]  /*22e0*/  @P0 LOP3.LUT R0, R5, 0xffff, RZ, 0xc0, !PT ;  /* 0x0000ffff05000812 */ /* 0x002fe400078ec0ff */
[----:B------:R-:W-:Y:S02]  /*22f0*/  @P0 MOV R2, R4 ;  /* 0x0000000400020202 */ /* 0x000fe40000000f00 */
[----:B------:R-:W-:Y:S01]  /*2300*/  @P0 R2UR UR5, R0 ;  /* 0x00000000000502ca */ /* 0x000fe200000e0000 */
[----:B------:R-:W-:Y:S01]  /*2310*/  VIADD R0, R3, 0xb0 ;  /* 0x000000b003007836 */ /* 0x000fe20000000000 */
[----:B------:R-:W-:Y:S02]  /*2320*/  @P0 SHF.R.U32.HI R4, RZ, 0x10, R5 ;  /* 0x00000010ff040819 */ /* 0x000fe40000011605 */
[----:B------:R-:W-:Y:S02]  /*2330*/  @P0 R2UR UR8, R2 ;  /* 0x00000000020802ca */ /* 0x000fe400000e0000 */
[----:B------:R-:W-:-:S02]  /*2340*/  PRMT R0, RZ, 0x654, R0 ;  /* 0x00000654ff007816 */ /* 0x000fc40000000000 */
[----:B------:R-:W-:Y:S02]  /*2350*/  @P0 R2UR UR4, R4 ;  /* 0x00000000040402ca */ /* 0x000fe400000e0000 */
[----:B------:R1:W-:Y:S03]  /*2360*/  SYNCS.ARRIVE.TRANS64.RED.A1T0 RZ, [R0+URZ], RZ ;  /* 0x000000ff00ff79a7 */ /* 0x0003e600081004ff */
[----:B------:R-:W-:-:S04]  /*2370*/  @UP1 UMOV UR30, UR5 ;  /* 0x00000005001e1c82 */ /* 0x000fc80008000000 */
[----:B------:R-:W-:-:S04]  /*2380*/  @UP1 UMOV UR31, UR8 ;  /* 0x00000008001f1c82 */ /* 0x000fc80008000000 */
[----:B------:R-:W-:Y:S01]  /*2390*/  @UP1 UMOV UR36, UR4 ;  /* 0x0000000400241c82 */ /* 0x000fe20008000000 */
[----:B------:R-:W-:Y:S05]  /*23a0*/  BRA.U !UP0, `(.L_x_40) ;  /* 0x0000000108d47547 */ /* 0x000fea000b800000 */
[----:B------:R-:W2:Y:S01]  /*23b0*/  LDCU.128 UR12, c[0x0][0xb10] ;  /* 0x00016200ff0c77ac */ /* 0x000ea20008000c00 */
[----:B------:R-:W3:Y:S01]  /*23c0*/  LDCU UR24, c[0x0][0xb20] ;  /* 0x00016400ff1877ac */ /* 0x000ee20008000800 */
[----:B------:R-:W4:Y:S01]  /*23d0*/  LDCU UR20, c[0x0][0xb0c] ;  /* 0x00016180ff1477ac */ /* 0x000f220008000800 */
[----:B------:R-:W1:Y:S01]  /*23e0*/  LDCU.64 UR10, c[0x0][0xb28] ;  /* 0x00016500ff0a77ac */ /* 0x000e620008000a00 */
[----:B------:R-:W-:Y:S02]  /*23f0*/  UISETP.NE.AND UP3, UPT, UR42, 0x1, UPT ;  /* 0x000000012a00788c */ /* 0x000fe4000bf65270 */
[----:B--2---:R-:W-:Y:S02]  /*2400*/  UIMAD.WIDE.U32 UR8, UR37, UR15, URZ ;  /* 0x0000000f250872a5 */ /* 0x004fe4000f8e00ff */
[----:B------:R-:W-:Y:S02]  /*2410*/  UIMAD.WIDE.U32 UR4, UR38, UR12, URZ ;  /* 0x0000000c260472a5 */ /* 0x000fe4000f8e00ff */
[----:B------:R-:W-:-:S02]  /*2420*/  UISETP.NE.AND UP0, UPT, UR14, 0x1, UPT ;  /* 0x000000010e00788c */ /* 0x000fc4000bf05270 */
[----:B------:R-:W-:Y:S01]  /*2430*/  UIMAD.WIDE.U32 UR28, UR30, UR15, URZ ;  /* 0x0000000f1e1c72a5 */ /* 0x000fe2000f8e00ff */
[----:B------:R-:W-:Y:S02]  /*2440*/  UMOV UR8, UR9 ;  /* 0x0000000900087c82 */ /* 0x000fe40008000000 */
[----:B------:R-:W-:Y:S01]  /*2450*/  UMOV UR4, UR5 ;  /* 0x0000000500047c82 */ /* 0x000fe20008000000 */
[----:B---3--:R-:W-:Y:S02]  /*2460*/  USHF.R.U32.HI UR8, URZ, UR24, UR8 ;  /* 0x00000018ff087299 */ /* 0x008fe40008011608 */
[----:B----4-:R-:W-:Y:S02]  /*2470*/  UISETP.NE.AND UP2, UPT, UR20, 0x1, UPT ;  /* 0x000000011400788c */ /* 0x010fe4000bf45270 */
[----:B------:R-:W-:Y:S02]  /*2480*/  USHF.R.U32.HI UR4, URZ, UR13, UR4 ;  /* 0x0000000dff047299 */ /* 0x000fe40008011604 */
[----:B------:R-:W-:-:S02]  /*2490*/  USEL UR5, UR37, UR8, !UP0 ;  /* 0x0000000825057287 */ /* 0x000fc4000c000000 */
[----:B------:R-:W-:Y:S02]  /*24a0*/  USEL UR8, UR38, UR4, !UP2 ;  /* 0x0000000426087287 */ /* 0x000fe4000d000000 */
[----:B-1----:R-:W-:Y:S01]  /*24b0*/  UIMAD.WIDE.U32 UR16, UR5, UR10, URZ ;  /* 0x0000000a051072a5 */ /* 0x002fe2000f8e00ff */
[----:B------:R-:W-:Y:S01]  /*24c0*/  UMOV UR4, UR29 ;  /* 0x0000001d00047c82 */ /* 0x000fe20008000000 */
[----:B------:R-:W-:Y:S02]  /*24d0*/  UIMAD.WIDE.U32 UR18, UR31, UR12, URZ ;  /* 0x0000000c1f1272a5 */ /* 0x000fe4000f8e00ff */
[----:B------:R-:W-:-:S03]  /*24e0*/  UIMAD.WIDE.U32 UR28, UR8, UR10, URZ ;  /* 0x0000000a081c72a5 */ /* 0x000fc6000f8e00ff */
[----:B------:R-:W-:Y:S01]  /*24f0*/  UMOV UR16, UR17 ;  /* 0x0000001100107c82 */ /* 0x000fe20008000000 */
[----:B------:R-:W-:Y:S02]  /*2500*/  USHF.R.U32.HI UR4, URZ, UR24, UR4 ;  /* 0x00000018ff047299 */ /* 0x000fe40008011604 */
[----:B------:R-:W-:Y:S01]  /*2510*/  @UP3 USHF.R.U32.HI UR5, URZ, UR11, UR16 ;  /* 0x0000000bff053299 */ /* 0x000fe20008011610 */
[----:B------:R-:W-:Y:S01]  /*2520*/  UMOV UR18, UR19 ;  /* 0x0000001300127c82 */ /* 0x000fe20008000000 */
[----:B------:R-:W-:Y:S01]  /*2530*/  UMOV UR28, UR29 ;  /* 0x0000001d001c7c82 */ /* 0x000fe20008000000 */
[----:B------:R-:W-:Y:S02]  /*2540*/  USHF.R.U32.HI UR13, URZ, UR13, UR18 ;  /* 0x0000000dff0d7299 */ /* 0x000fe40008011612 */
[----:B------:R-:W-:Y:S02]  /*2550*/  USEL UR4, UR30, UR4, !UP0 ;  /* 0x000000041e047287 */ /* 0x000fe4000c000000 */
[----:B------:R-:W-:-:S02]  /*2560*/  @UP3 USHF.R.U32.HI UR8, URZ, UR11, UR28 ;  /* 0x0000000bff083299 */ /* 0x000fc4000801161c */
[----:B------:R-:W-:Y:S02]  /*2570*/  UIMAD UR9, UR42, UR5, URZ ;  /* 0x000000052a0972a4 */ /* 0x000fe4000f8e02ff */
[----:B------:R-:W-:Y:S02]  /*2580*/  USEL UR5, UR31, UR13, !UP2 ;  /* 0x0000000d1f057287 */ /* 0x000fe4000d000000 */
[----:B------:R-:W-:Y:S02]  /*2590*/  UIMAD UR12, UR42, UR8, URZ ;  /* 0x000000082a0c72a4 */ /* 0x000fe4000f8e02ff */
[----:B------:R-:W-:Y:S02]  /*25a0*/  UISETP.GE.AND UP0, UPT, UR4, UR9, UPT ;  /* 0x000000090400728c */ /* 0x000fe4000bf06270 */
[----:B------:R-:W-:Y:S02]  /*25b0*/  UIMAD.WIDE.U32 UR16, UR4, UR10, URZ ;  /* 0x0000000a041072a5 */ /* 0x000fe4000f8e00ff */
[----:B------:R-:W-:-:S02]  /*25c0*/  UISETP.GE.OR UP0, UPT, UR5, UR12, UP0 ;  /* 0x0000000c0500728c */ /* 0x000fc40008706670 */
        /* <DEDUP_REMOVED lines=19> */
.L_x_40:
[----:B------:R-:W2:Y:S02]  /*2700*/  LDCU UR4, c[0x0][0xb30] ;  /* 0x00016600ff0477ac */ /* 0x000ea40008000800 */
[----:B--2---:R-:W-:-:S09]  /*2710*/  UISETP.NE.AND UP0, UPT, UR4, 0x1, UPT ;  /* 0x000000010400788c */ /* 0x004fd2000bf05270 */
[----:B------:R-:W-:Y:S05]  /*2720*/  BRA.U UP0, `(.L_x_41) ;  /* 0x0000000100447547 */ /* 0x000fea000b800000 */
[----:B------:R-:W2:Y:S01]  /*2730*/  LDCU.128 UR12, c[0x0][0xb10] ;  /* 0x00016200ff0c77ac */ /* 0x000ea20008000c00 */
[----:B------:R-:W3:Y:S01]  /*2740*/  LDCU UR10, c[0x0][0xb0c] ;  /* 0x00016180ff0a77ac */ /* 0x000ee20008000800 */
[----:B------:R-:W4:Y:S01]  /*2750*/  LDCU UR11, c[0x0][0xb20] ;  /* 0x00016400ff0b77ac */ /* 0x000f220008000800 */
[----:B--2---:R-:W-:Y:S02]  /*2760*/  UIMAD.WIDE.U32 UR8, UR31, UR12, URZ ;  /* 0x0000000c1f0872a5 */ /* 0x004fe4000f8e00ff */
[----:B------:R-:W-:Y:S02]  /*2770*/  UIMAD.WIDE.U32 UR4, UR30, UR15, URZ ;  /* 0x0000000f1e0472a5 */ /* 0x000fe4000f8e00ff */
[----:B---3--:R-:W-:Y:S02]  /*2780*/  UISETP.NE.AND UP2, UPT, UR10, 0x1, UPT ;  /* 0x000000010a00788c */ /* 0x008fe4000bf45270 */
[----:B------:R-:W-:Y:S01]  /*2790*/  UISETP.NE.AND UP0, UPT, UR14, 0x1, UPT ;  /* 0x000000010e00788c */ /* 0x000fe2000bf05270 */
[----:B------:R-:W-:-:S02]  /*27a0*/  UMOV UR8, UR9 ;  /* 0x0000000900087c82 */ /* 0x000fc40008000000 */
[----:B------:R-:W-:Y:S01]  /*27b0*/  UMOV UR4, UR5 ;  /* 0x0000000500047c82 */ /* 0x000fe20008000000 */
[----:B------:R-:W-:Y:S02]  /*27c0*/  USHF.R.U32.HI UR13, URZ, UR13, UR8 ;  /* 0x0000000dff0d7299 */ /* 0x000fe40008011608 */
[----:B----4-:R-:W-:Y:S02]  /*27d0*/  USHF.R.U32.HI UR4, URZ, UR11, UR4 ;  /* 0x0000000bff047299 */ /* 0x010fe40008011604 */
[----:B------:R-:W-:Y:S02]  /*27e0*/  USEL UR5, UR31, UR13, !UP2 ;  /* 0x0000000d1f057287 */ /* 0x000fe4000d000000 */
[----:B------:R-:W-:-:S04]  /*27f0*/  USEL UR4, UR30, UR4, !UP0 ;  /* 0x000000041e047287 */ /* 0x000fc8000c000000 */
[----:B------:R-:W-:Y:S02]  /*2800*/  UIADD3 UR8, UPT, UPT, UR5, -UR4, URZ ;  /* 0x8000000405087290 */ /* 0x000fe4000fffe0ff */
[----:B------:R-:W-:Y:S02]  /*2810*/  UIADD3 UR4, UPT, UPT, -UR5, UR4, URZ ;  /* 0x0000000405047290 */ /* 0x000fe4000fffe1ff */
[----:B------:R-:W-:Y:S02]  /*2820*/  UIMAD UR30, UR8, UR14, UR30 ;  /* 0x0000000e081e72a4 */ /* 0x000fe4000f8e021e */
[----:B------:R-:W-:-:S12]  /*2830*/  UIMAD UR31, UR4, UR10, UR31 ;  /* 0x0000000a041f72a4 */ /* 0x000fd8000f8e021f */
.L_x_41:
[----:B------:R-:W-:Y:S01]  /*2840*/  VIADD R11, R11, 0x1 ;  /* 0x000000010b0b7836 */ /* 0x000fe20000000000 */
[----:B------:R-:W-:Y:S02]  /*2850*/  R2UR UR5, R161 ;  /* 0x00000000a10572ca */ /* 0x000fe400000e0000 */
[----:B------:R-:W-:Y:S02]  /*2860*/  R2UR UR4, R160 ;  /* 0x00000000a00472ca */ /* 0x000fe400000e0000 */
[C---:B------:R-:W-:Y:S02]  /*2870*/  ISETP.NE.AND P0, PT, R11.reuse, 0x2, PT ;  /* 0x000000020b00780c */ /* 0x040fe40003f05270 */
[----:B------:R-:W-:Y:S02]  /*2880*/  PLOP3.LUT P1, PT, PT, PT, PT, 0x80, 0x8 ;  /* 0x000000000008781c */ /* 0x000fe40003f2f070 */
[----:B------:R-:W-:Y:S02]  /*2890*/  SEL R3, RZ, 0x1, P0 ;  /* 0x00000001ff037807 */ /* 0x000fe40000000000 */
[----:B------:R-:W-:-:S02]  /*28a0*/  SEL R11, R11, RZ, P0 ;  /* 0x000000ff0b0b7207 */ /* 0x000fc40000000000 */
[----:B------:R-:W-:Y:S01]  /*28b0*/  LOP3.LUT R10, R10, R3, RZ, 0x3c, !PT ;  /* 0x000000030a0a7212 */ /* 0x000fe200078e3cff */
[----:B------:R-:W-:Y:S02]  /*28c0*/  UIADD3 UR16, UPT, UPT, UR31, UR5, URZ ;  /* 0x000000051f107290 */ /* 0x000fe4000fffe0ff */
[----:B------:R-:W-:Y:S01]  /*28d0*/  UIADD3 UR20, UPT, UPT, UR30, UR4, URZ ;  /* 0x000000041e147290 */ /* 0x000fe2000fffe0ff */
[----:B------:R-:W-:Y:S11]  /*28e0*/  BRA.U UP1, `(.L_x_42) ;  /* 0xfffffff101247547 */ /* 0x000ff6000b83ffff */
[----:B------:R-:W-:Y:S01]  /*28f0*/  UIADD3 UR8, UPT, UPT, UR6, 0x28, URZ ;  /* 0x0000002806087890 */ /* 0x000fe2000fffe0ff */
[----:B------:R-:W-:-:S03]  /*2900*/  SHF.L.U32 R3, R12, 0x1f, RZ ;  /* 0x0000001f0c037819 */ /* 0x000fc600000006ff */
[----:B------:R-:W-:-:S09]  /*2910*/  ULEA UR4, UR7, UR8, 0x3 ;  /* 0x0000000807047291 */ /* 0x000fd2000f8e18ff */
[----:B------:R-:W2:Y:S02]  /*2920*/  SYNCS.PHASECHK.TRANS64.TRYWAIT P0, [UR4], R3 ;  /* 0x00000003ff0075a7 */ /* 0x000ea40008001104 */
[----:B--2---:R-:W-:Y:S05]  /*2930*/  @!P0 BRA `(.L_x_43) ;  /* 0x0000009400788947 */ /* 0x004fea0003800000 */
.L_x_150:
[----:B------:R-:W-:-:S04]  /*2940*/  UIADD3 UR4, UPT, UPT, UR7, 0x1, URZ ;  /* 0x0000000107047890 */ /* 0x000fc8000fffe0ff */
[----:B------:R-:W-:-:S04]  /*2950*/  UISETP.NE.AND UP0, UPT, UR4, 0x5, UPT ;  /* 0x000000050400788c */ /* 0x000fc8000bf05270 */
[----:B------:R-:W-:Y:S02]  /*2960*/  USEL UR6, URZ, 0x1, UP0 ;  /* 0x00000001ff067887 */ /* 0x000fe40008000000 */
[----:B------:R-:W-:-:S04]  /*2970*/  USEL UR4, UR4, URZ, UP0 ;  /* 0x000000ff04047287 */ /* 0x000fc80008000000 */
[----:B------:R-:W-:Y:S01]  /*2980*/  ULEA UR5, UR4, UR8, 0x3 ;  /* 0x0000000804057291 */ /* 0x000fe2000f8e18ff */
[----:B------:R-:W-:-:S04]  /*2990*/  LOP3.LUT R2, R12, UR6, RZ, 0x3c, !PT ;  /* 0x000000060c027c12 */ /* 0x000fc8000f8e3cff */
[----:B-1----:R-:W-:-:S04]  /*29a0*/  SHF.L.U32 R3, R2, 0x1f, RZ ;  /* 0x0000001f02037819 */ /* 0x002fc800000006ff */
[----:B------:R-:W1:Y:S02]  /*29b0*/  SYNCS.PHASECHK.TRANS64.TRYWAIT P0, [UR5], R3 ;  /* 0x00000003ff0075a7 */ /* 0x000e640008001105 */
[----:B-1----:R-:W-:Y:S05]  /*29c0*/  @!P0 BRA `(.L_x_44) ;  /* 0x00000094006c8947 */ /* 0x002fea0003800000 */
.L_x_152:
        /* <DEDUP_REMOVED lines=9> */
.L_x_154:
        /* <DEDUP_REMOVED lines=9> */
.L_x_156:
[----:B------:R-:W-:-:S04]  /*2af0*/  UIADD3 UR4, UPT, UPT, UR4, 0x1, URZ ;  /* 0x0000000104047890 */ /* 0x000fc8000fffe0ff */
[----:B------:R-:W-:-:S04]  /*2b00*/  UISETP.NE.AND UP0, UPT, UR4, 0x5, UPT ;  /* 0x000000050400788c */ /* 0x000fc8000bf05270 */
[----:B------:R-:W-:Y:S02]  /*2b10*/  USEL UR5, URZ, 0x1, UP0 ;  /* 0x00000001ff057887 */ /* 0x000fe40008000000 */
[----:B------:R-:W-:-:S04]  /*2b20*/  USEL UR4, UR4, URZ, UP0 ;  /* 0x000000ff04047287 */ /* 0x000fc80008000000 */
[----:B------:R-:W-:Y:S01]  /*2b30*/  ULEA UR4, UR4, UR8, 0x3 ;  /* 0x0000000804047291 */ /* 0x000fe2000f8e18ff */
[----:B-1----:R-:W-:-:S04]  /*2b40*/  LOP3.LUT R3, R2, UR5, RZ, 0x3c, !PT ;  /* 0x0000000502037c12 */ /* 0x002fc8000f8e3cff */
[----:B------:R-:W-:Y:S01]  /*2b50*/  SHF.L.U32 R3, R3, 0x1f, RZ ;  /* 0x0000001f03037819 */ /* 0x000fe200000006ff */
[----:B------:R-:W-:-:S07]  /*2b60*/  IMAD.U32 R0, RZ, RZ, UR4 ;  /* 0x00000004ff007e24 */ /* 0x000fce000f8e00ff */
.L_x_47:
[----:B-1----:R1:W2:Y:S02]  /*2b70*/  SYNCS.PHASECHK.TRANS64.TRYWAIT P0, [R0+URZ], R3 ;  /* 0x00000003000075a7 */ /* 0x0022a400080011ff */
[----:B--2---:R-:W-:Y:S05]  /*2b80*/  @!P0 NANOSLEEP.SYNCS 0x989680 ;  /* 0x009896800000895d */ /* 0x004fea0003900000 */
[----:B------:R-:W2:Y:S02]  /*2b90*/  @!P0 SYNCS.PHASECHK.TRANS64 P0, [R0+URZ], R3 ;  /* 0x00000003000085a7 */ /* 0x000ea400080010ff */
[----:B--2---:R-:W-:Y:S05]  /*2ba0*/  @P0 EXIT ;  /* 0x000000000000094d */ /* 0x004fea0003800000 */
[----:B------:R-:W-:Y:S05]  /*2bb0*/  BRA `(.L_x_47) ;  /* 0xfffffffc00ec7947 */ /* 0x000fea000383ffff */
.L_x_22:
[----:B------:R-:W-:-:S04]  /*2bc0*/  UISETP.NE.AND UP0, UPT, UR45, URZ, UPT ;  /* 0x000000ff2d00728c */ /* 0x000fc8000bf05270 */
[----:B------:R-:W-:-:S09]  /*2bd0*/  UISETP.NE.OR UP0, UPT, UR17, 0x1, UP0 ;  /* 0x000000011100788c */ /* 0x000fd20008705670 */
[----:B------:R-:W-:Y:S05]  /*2be0*/  BRA.U UP0, `(.L_x_48) ;  /* 0x0000000500487547 */ /* 0x000fea000b800000 */
[----:B------:R-:W-:Y:S01]  /*2bf0*/  ISETP.GE.U32.AND P2, PT, R3, 0x4, PT ;  /* 0x000000040300780c */ /* 0x000fe20003f46070 */
[----:B------:R-:W-:Y:S01]  /*2c00*/  IMAD.MOV.U32 R12, RZ, RZ, 0x1 ;  /* 0x00000001ff0c7424 */ /* 0x000fe200078e00ff */
[----:B------:R-:W-:Y:S02]  /*2c10*/  CS2R R10, SRZ ;  /* 0x00000000000a7805 */ /* 0x000fe4000001ff00 */
[----:B------:R-:W-:Y:S01]  /*2c20*/  CS2R R8, SRZ ;  /* 0x0000000000087805 */ /* 0x000fe2000001ff00 */
[----:B------:R-:W-:Y:S01]  /*2c30*/  UMOV UR6, 0x400 ;  /* 0x0000040000067882 */ /* 0x000fe20000000000 */
[----:B------:R-:W-:Y:S01]  /*2c40*/  UMOV UR5, URZ ;  /* 0x000000ff00057c82 */ /* 0x000fe20008000000 */
[----:B------:R-:W-:-:S12]  /*2c50*/  ULEA UR6, UR45, UR6, 0x18 ;  /* 0x000000062d067291 */ /* 0x000fd8000f8ec0ff */
.L_x_52:
[----:B------:R-:W-:Y:S02]  /*2c60*/  LEA R0, R8, UR6, 0x3 ;  /* 0x0000000608007c11 */ /* 0x000fe4000f8e18ff */
[----:B------:R-:W-:-:S03]  /*2c70*/  SHF.L.U32 R5, R9, 0x1f, RZ ;  /* 0x0000001f09057819 */ /* 0x000fc600000006ff */
[----:B------:R-:W-:Y:S01]  /*2c80*/  VIADD R4, R0, 0xf0 ;  /* 0x000000f000047836 */ /* 0x000fe20000000000 */
[----:B------:R-:W1:Y:S02]  /*2c90*/  SYNCS.PHASECHK.TRANS64.TRYWAIT P0, [R0+URZ+0xe0], R5 ;  /* 0x0000e005000075a7 */ /* 0x000e6400080011ff */
[----:B-1----:R-:W-:Y:S05]  /*2ca0*/  @!P0 BRA `(.L_x_49) ;  /* 0x0000009000fc8947 */ /* 0x002fea0003800000 */
.L_x_157:
[----:B------:R-:W-:Y:S01]  /*2cb0*/  ULEA UR4, UR5, UR6, 0x3 ;  /* 0x0000000605047291 */ /* 0x000fe2000f8e18ff */
[----:B------:R-:W-:Y:S01]  /*2cc0*/  PRMT R4, RZ, 0x654, R4 ;  /* 0x00000654ff047816 */ /* 0x000fe20000000004 */
[----:B-1----:R-:W-:Y:S01]  /*2cd0*/  @!P2 IMAD.MOV.U32 R5, RZ, RZ, 0x10 ;  /* 0x00000010ff05a424 */ /* 0x002fe200078e00ff */
[----:B------:R-:W-:Y:S01]  /*2ce0*/  SHF.L.U32 R7, R12, 0x1f, RZ ;  /* 0x0000001f0c077819 */ /* 0x000fe200000006ff */
[----:B------:R-:W-:Y:S01]  /*2cf0*/  UIADD3 UR7, UPT, UPT, UR4, 0xa0, URZ ;  /* 0x000000a004077890 */ /* 0x000fe2000fffe0ff */
[----:B------:R1:W-:Y:S05]  /*2d00*/  SYNCS.ARRIVE.TRANS64.RED.A1T0 RZ, [R4+URZ], RZ ;  /* 0x000000ff04ff79a7 */ /* 0x0003ea00081004ff */
[----:B------:R-:W-:Y:S01]  /*2d10*/  IMAD.U32 R0, RZ, RZ, UR7 ;  /* 0x00000007ff007e24 */ /* 0x000fe2000f8e00ff */
[----:B------:R-:W2:Y:S04]  /*2d20*/  SYNCS.PHASECHK.TRANS64.TRYWAIT P0, [UR4+0xb0], R7 ;  /* 0x0000b007ff0075a7 */ /* 0x000ea80008001104 */
[----:B------:R-:W-:Y:S01]  /*2d30*/  PRMT R13, R3, 0x654, R0 ;  /* 0x00000654030d7816 */ /* 0x000fe20000000000 */
[----:B-12---:R-:W-:Y:S06]  /*2d40*/  @!P0 BRA `(.L_x_50) ;  /* 0x0000009000e88947 */ /* 0x006fec0003800000 */
.L_x_159:
[----:B------:R-:W-:Y:S01]  /*2d50*/  ULEA UR8, UR5, UR6, 0x4 ;  /* 0x0000000605087291 */ /* 0x000fe2000f8e20ff */
[----:B------:R-:W-:Y:S01]  /*2d60*/  SEL R2, R13, R2, !P2 ;  /* 0x000000020d027207 */ /* 0x000fe20005000000 */
[----:B------:R-:W-:Y:S01]  /*2d70*/  UIADD3 UR9, UPT, UPT, UR4, 0xa0, URZ ;  /* 0x000000a004097890 */ /* 0x000fe2000fffe0ff */
[----:B-1----:R-:W-:Y:S01]  /*2d80*/  LEA R0, R11, UR6, 0x3 ;  /* 0x000000060b007c11 */ /* 0x002fe2000f8e18ff */
[----:B------:R-:W-:Y:S01]  /*2d90*/  UIADD3 UR8, UPT, UPT, UR8, 0x110, URZ ;  /* 0x0000011008087890 */ /* 0x000fe2000fffe0ff */
[----:B------:R1:W-:Y:S01]  /*2da0*/  @!P2 SYNCS.ARRIVE.TRANS64.RED RZ, [R2+URZ], R5 ;  /* 0x0000000502ffa9a7 */ /* 0x0003e200080004ff */
[----:B------:R-:W-:Y:S01]  /*2db0*/  UIADD3 UR4, UPT, UPT, UR5, 0x1, URZ ;  /* 0x0000000105047890 */ /* 0x000fe2000fffe0ff */
[----:B------:R-:W-:-:S03]  /*2dc0*/  VIADD R8, R8, 0x1 ;  /* 0x0000000108087836 */ /* 0x000fc60000000000 */
[----:B------:R-:W-:Y:S02]  /*2dd0*/  UISETP.NE.AND UP0, UPT, UR4, 0x2, UPT ;  /* 0x000000020400788c */ /* 0x000fe4000bf05270 */
[----:B------:R-:W-:Y:S01]  /*2de0*/  ISETP.NE.AND P0, PT, R8, 0x2, PT ;  /* 0x000000020800780c */ /* 0x000fe20003f05270 */
[----:B------:R-:W-:Y:S06]  /*2df0*/  UGETNEXTWORKID.BROADCAST [UR8], [UR9] ;  /* 0x00000000080073ca */ /* 0x000fec0008000100 */
[----:B------:R-:W-:Y:S02]  /*2e00*/  USEL UR7, URZ, 0x1, UP0 ;  /* 0x00000001ff077887 */ /* 0x000fe40008000000 */
[----:B------:R-:W-:-:S04]  /*2e10*/  USEL UR5, UR4, URZ, UP0 ;  /* 0x000000ff04057287 */ /* 0x000fc80008000000 */
[----:B------:R-:W-:Y:S02]  /*2e20*/  LOP3.LUT R12, R12, UR7, RZ, 0x3c, !PT ;  /* 0x000000070c0c7c12 */ /* 0x000fe4000f8e3cff */
[----:B-1----:R-:W-:-:S04]  /*2e30*/  SHF.L.U32 R5, R10, 0x1f, RZ ;  /* 0x0000001f0a057819 */ /* 0x002fc800000006ff */
[----:B------:R-:W1:Y:S02]  /*2e40*/  SYNCS.PHASECHK.TRANS64.TRYWAIT P1, [R0+URZ+0xa0], R5 ;  /* 0x0000a005000075a7 */ /* 0x000e6400080211ff */
[----:B-1----:R-:W-:Y:S05]  /*2e50*/  @!P1 BRA `(.L_x_51) ;  /* 0x0000009000bc9947 */ /* 0x002fea0003800000 */
.L_x_160:
[C---:B------:R-:W-:Y:S01]  /*2e60*/  LEA R4, R11.reuse, UR6, 0x4 ;  /* 0x000000060b047c11 */ /* 0x040fe2000f8e20ff */
[----:B-1----:R-:W-:Y:S01]  /*2e70*/  VIADD R0, R0, 0xb0 ;  /* 0x000000b000007836 */ /* 0x002fe20000000000 */
[----:B------:R-:W-:Y:S01]  /*2e80*/  SEL R8, R8, RZ, P0 ;  /* 0x000000ff08087207 */ /* 0x000fe20000000000 */
[----:B------:R-:W-:-:S03]  /*2e90*/  VIADD R11, R11, 0x1 ;  /* 0x000000010b0b7836 */ /* 0x000fc60000000000 */
[----:B------:R-:W1:Y:S01]  /*2ea0*/  LDS.128 R4, [R4+0x110] ;  /* 0x0001100004047984 */ /* 0x000e620000000c00 */
[----:B------:R-:W-:Y:S02]  /*2eb0*/  PRMT R0, RZ, 0x654, R0 ;  /* 0x00000654ff007816 */ /* 0x000fe40000000000 */
[C---:B------:R-:W-:Y:S01]  /*2ec0*/  ISETP.NE.AND P1, PT, R11.reuse, 0x2, PT ;  /* 0x000000020b00780c */ /* 0x040fe20003f25270 */
[----:B------:R-:W-:Y:S01]  /*2ed0*/  @!PT LDS RZ, [RZ] ;  /* 0x00000000fffff984 */ /* 0x000fe20000000800 */
[----:B------:R-:W-:Y:S01]  /*2ee0*/  @!PT LDS RZ, [RZ] ;  /* 0x00000000fffff984 */ /* 0x000fe20000000800 */
[----:B------:R-:W-:Y:S01]  /*2ef0*/  @!PT LDS RZ, [RZ] ;  /* 0x00000000fffff984 */ /* 0x000fe20000000800 */
[----:B------:R-:W-:Y:S01]  /*2f00*/  @!PT LDS RZ, [RZ] ;  /* 0x00000000fffff984 */ /* 0x000fe20000000800 */
[----:B------:R2:W-:Y:S06]  /*2f10*/  MEMBAR.ALL.CTA ;  /* 0x0000000000007992 */ /* 0x0005ec0000008000 */
[----:B--2---:R-:W2:Y:S01]  /*2f20*/  FENCE.VIEW.ASYNC.S ;  /* 0x00000000000073c6 */ /* 0x004ea20000000000 */
[----:B------:R-:W-:Y:S01]  /*2f30*/  SEL R11, R11, RZ, P1 ;  /* 0x000000ff0b0b7207 */ /* 0x000fe20000800000 */
[----:B--2---:R2:W-:Y:S01]  /*2f40*/  SYNCS.ARRIVE.TRANS64.RED.A1T0 RZ, [R0+URZ], RZ ;  /* 0x000000ff00ff79a7 */ /* 0x0045e200081004ff */
[----:B-1----:R-:W-:-:S02]  /*2f50*/  LOP3.LUT P3, RZ, R6, 0x1, RZ, 0xc0, !PT ;  /* 0x0000000106ff7812 */ /* 0x002fc4000786c0ff */
[----:B------:R-:W-:-:S04]  /*2f60*/  SEL R5, RZ, 0x1, P1 ;  /* 0x00000001ff057807 */ /* 0x000fc80000800000 */
[----:B------:R-:W-:Y:S02]  /*2f70*/  LOP3.LUT R10, R10, R5, RZ, 0x3c, !PT ;  /* 0x000000050a0a7212 */ /* 0x000fe400078e3cff */
[----:B--2---:R-:W-:-:S04]  /*2f80*/  SEL R0, RZ, 0x1, P0 ;  /* 0x00000001ff007807 */ /* 0x004fc80000000000 */
[----:B------:R-:W-:Y:S01]  /*2f90*/  LOP3.LUT R9, R9, R0, RZ, 0x3c, !PT ;  /* 0x0000000009097212 */ /* 0x000fe200078e3cff */
[----:B------:R-:W-:Y:S06]  /*2fa0*/  @P3 BRA `(.L_x_52) ;  /* 0xfffffffc002c3947 */ /* 0x000fec000383ffff */
[----:B------:R-:W-:Y:S01]  /*2fb0*/  ULEA UR4, UR5, UR6, 0x3 ;  /* 0x0000000605047291 */ /* 0x000fe2000f8e18ff */
[----:B------:R-:W-:-:S08]  /*2fc0*/  SHF.L.U32 R3, R12, 0x1f, RZ ;  /* 0x0000001f0c037819 */ /* 0x000fd000000006ff */
[----:B------:R-:W1:Y:S02]  /*2fd0*/  SYNCS.PHASECHK.TRANS64 P0, [UR4+0xb0], R3 ;  /* 0x0000b003ff0075a7 */ /* 0x000e640008001004 */
[----:B-1----:R-:W-:Y:S05]  /*2fe0*/  @P0 BRA `(.L_x_53) ;  /* 0x0000000000080947 */ /* 0x002fea0003800000 */
[----:B------:R-:W1:Y:S02]  /*2ff0*/  SYNCS.PHASECHK.TRANS64.TRYWAIT P0, [UR4+0xb0], R3 ;  /* 0x0000b003ff0075a7 */ /* 0x000e640008001104 */
[----:B-1----:R-:W-:Y:S05]  /*3000*/  @!P0 BRA `(.L_x_54) ;  /* 0x0000009000648947 */ /* 0x002fea0003800000 */
.L_x_53:
[----:B------:R-:W-:-:S04]  /*3010*/  UIADD3 UR7, UPT, UPT, UR5, 0x1, URZ ;  /* 0x0000000105077890 */ /* 0x000fc8000fffe0ff */
[----:B------:R-:W-:-:S04]  /*3020*/  UISETP.NE.AND UP0, UPT, UR7, 0x2, UPT ;  /* 0x000000020700788c */ /* 0x000fc8000bf05270 */
[----:B------:R-:W-:Y:S02]  /*3030*/  USEL UR8, URZ, 0x1, UP0 ;  /* 0x00000001ff087887 */ /* 0x000fe40008000000 */
[----:B------:R-:W-:-:S04]  /*3040*/  USEL UR7, UR7, URZ, UP0 ;  /* 0x000000ff07077287 */ /* 0x000fc80008000000 */
[----:B------:R-:W-:Y:S01]  /*3050*/  ULEA UR7, UR7, UR6, 0x3 ;  /* 0x0000000607077291 */ /* 0x000fe2000f8e18ff */
[----:B-1----:R-:W-:-:S04]  /*3060*/  LOP3.LUT R3, R12, UR8, RZ, 0x3c, !PT ;  /* 0x000000080c037c12 */ /* 0x002fc8000f8e3cff */
[----:B------:R-:W-:-:S04]  /*3070*/  SHF.L.U32 R0, R3, 0x1f, RZ ;  /* 0x0000001f03007819 */ /* 0x000fc800000006ff */
[----:B------:R-:W1:Y:S02]  /*3080*/  SYNCS.PHASECHK.TRANS64 P0, [UR7+0xb0], R0 ;  /* 0x0000b000ff0075a7 */ /* 0x000e640008001007 */
[----:B-1----:R-:W-:Y:S05]  /*3090*/  @P0 EXIT ;  /* 0x000000000000094d */ /* 0x002fea0003800000 */
[----:B------:R-:W-:Y:S02]  /*30a0*/  SHF.L.U32 R3, R3, 0x1f, RZ ;  /* 0x0000001f03037819 */ /* 0x000fe400000006ff */
[----:B------:R-:W-:-:S07]  /*30b0*/  MOV R0, UR7 ;  /* 0x0000000700007c02 */ /* 0x000fce0008000f00 */
.L_x_55:
[----:B-1----:R1:W2:Y:S02]  /*30c0*/  SYNCS.PHASECHK.TRANS64.TRYWAIT P0, [R0+URZ+0xb0], R3 ;  /* 0x0000b003000075a7 */ /* 0x0022a400080011ff */
[----:B--2---:R-:W-:Y:S05]  /*30d0*/  @!P0 NANOSLEEP.SYNCS 0x989680 ;  /* 0x009896800000895d */ /* 0x004fea0003900000 */
[----:B------:R-:W2:Y:S02]  /*30e0*/  @!P0 SYNCS.PHASECHK.TRANS64 P0, [R0+URZ+0xb0], R3 ;  /* 0x0000b003000085a7 */ /* 0x000ea400080010ff */
[----:B--2---:R-:W-:Y:S05]  /*30f0*/  @P0 EXIT ;  /* 0x000000000000094d */ /* 0x004fea0003800000 */
[----:B------:R-:W-:Y:S05]  /*3100*/  BRA `(.L_x_55) ;  /* 0xfffffffc00ec7947 */ /* 0x000fea000383ffff */
.L_x_48:
[----:B------:R-:W-:Y:S05]  /*3110*/  BRA.U UP4, `(.L_x_56) ;  /* 0x0000001104907547 */ /* 0x000fea000b800000 */
[----:B------:R-:W-:Y:S01]  /*3120*/  UMOV UR4, 0x40 ;  /* 0x0000004000047882 */ /* 0x000fe20000000000 */
[----:B------:R-:W-:Y:S01]  /*3130*/  NOP ;  /* 0x0000000000007918 */ /* 0x000fe20000000000 */
[----:B------:R-:W-:Y:S01]  /*3140*/  ULEA UR5, UR45, UR4, 0x18 ;  /* 0x000000042d057291 */ /* 0x000fe2000f8ec0ff */
[----:B------:R-:W-:Y:S02]  /*3150*/  UMOV UR6, 0x400 ;  /* 0x0000040000067882 */ /* 0x000fe40000000000 */
[----:B------:R-:W-:-:S06]  /*3160*/  ULEA UR6, UR45, UR6, 0x18 ;  /* 0x000000062d067291 */ /* 0x000fcc000f8ec0ff */
[----:B------:R-:W1:Y:S02]  /*3170*/  LDS.U8 R3, [UR5+0x1c] ;  /* 0x00001c05ff037984 */ /* 0x000e640008000000 */
[----:B-1----:R-:W-:-:S13]  /*3180*/  ISETP.NE.AND P0, PT, R3, RZ, PT ;  /* 0x000000ff0300720c */ /* 0x002fda0003f05270 */
[----:B------:R-:W-:Y:S05]  /*3190*/  @P0 BRA `(.L_x_57) ;  /* 0x0000000400080947 */ /* 0x000fea0003800000 */
[----:B------:R-:W-:Y:S02]  /*31a0*/  UISETP.NE.U32.AND UP1, UPT, UR47, 0x1, UPT ;  /* 0x000000012f00788c */ /* 0x000fe4000bf25070 */
[----:B------:R-:W-:-:S07]  /*31b0*/  UIADD3 UR7, UPT, UPT, UR5, 0x8, URZ ;  /* 0x0000000805077890 */ /* 0x000fce000fffe0ff */
[----:B------:R-:W-:Y:S05]  /*31c0*/  BRA.U !UP1, `(.L_x_58) ;  /* 0x00000001099c7547 */ /* 0x000fea000b800000 */
[----:B------:R-:W-:Y:S01]  /*31d0*/  ELECT P0, URZ, PT ;  /* 0x0000000000ff782f */ /* 0x000fe20003800000 */
[----:B------:R-:W-:-:S12]  /*31e0*/  BSSY B0, `(.L_x_58) ;  /* 0x0000025000007945 */ /* 0x000fd80003800000 */
[----:B------:R-:W-:Y:S05]  /*31f0*/  @!P0 BRA `(.L_x_59) ;  /* 0x00000000008c8947 */ /* 0x000fea0003800000 */
[----:B------:R-:W-:-:S05]  /*3200*/  UMOV UR4, 0x10 ;  /* 0x0000001000047882 */ /* 0x000fca0000000000 */
[----:B------:R-:W-:Y:S04]  /*3210*/  DEPBAR.LE SB1, 0x36 ;  /* 0x00009d800000791a */ /* 0x000fe80000000000 */
[----:B------:R-:W1:Y:S02]  /*3220*/  UTCATOMSWS.2CTA.FIND_AND_SET.ALIGN UP0, UR4, UR4 ;  /* 0x00000004000475e3 */ /* 0x000e640008200800 */
[----:B-1----:R-:W-:Y:S01]  /*3230*/  MOV R10, UR4 ;  /* 0x00000004000a7c02 */ /* 0x002fe20008000f00 */
[----:B------:R-:W-:Y:S06]  /*3240*/  BRA.U UP0, `(.L_x_60) ;  /* 0x0000000100187547 */ /* 0x000fec000b800000 */
.L_x_61:
[----:B------:R-:W-:Y:S05]  /*3250*/  NANOSLEEP 0x64 ;  /* 0x000000640000795d */ /* 0x000fea0003800000 */
[----:B------:R-:W-:-:S05]  /*3260*/  UMOV UR4, 0x10 ;  /* 0x0000001000047882 */ /* 0x000fca0000000000 */
[----:B------:R-:W-:Y:S04]  /*3270*/  DEPBAR.LE SB1, 0x36 ;  /* 0x00009d800000791a */ /* 0x000fe80000000000 */
[----:B------:R-:W1:Y:S02]  /*3280*/  UTCATOMSWS.2CTA.FIND_AND_SET.ALIGN UP0, UR4, UR4 ;  /* 0x00000004000475e3 */ /* 0x000e640008200800 */
[----:B-1----:R-:W-:Y:S01]  /*3290*/  MOV R10, UR4 ;  /* 0x00000004000a7c02 */ /* 0x002fe20008000f00 */
[----:B------:R-:W-:Y:S05]  /*32a0*/  BRA.U !UP0, `(.L_x_61) ;  /* 0xfffffffd08e87547 */ /* 0x000fea000b83ffff */
.L_x_60:
[----:B------:R-:W1:Y:S01]  /*32b0*/  LDS R6, [UR5+0x10] ;  /* 0x00001005ff067984 */ /* 0x000e620008000800 */
[----:B------:R-:W-:Y:S01]  /*32c0*/  IMAD.U32 R3, RZ, RZ, UR6 ;  /* 0x00000006ff037e24 */ /* 0x000fe2000f8e00ff */
[----:B------:R-:W-:-:S03]  /*32d0*/  MOV R4, UR48 ;  /* 0x0000003000047c02 */ /* 0x000fc60008000f00 */
[----:B------:R-:W-:Y:S01]  /*32e0*/  VIADD R3, R3, 0x130 ;  /* 0x0000013003037836 */ /* 0x000fe20000000000 */
[----:B-1----:R-:W-:-:S04]  /*32f0*/  SHF.L.U32 R6, R6, 0x1f, RZ ;  /* 0x0000001f06067819 */ /* 0x002fc800000006ff */
[----:B------:R-:W1:Y:S02]  /*3300*/  SYNCS.PHASECHK.TRANS64.TRYWAIT P0, [UR5+0x8], R6 ;  /* 0x00000806ff0075a7 */ /* 0x000e640008001105 */
[----:B-1----:R-:W-:Y:S05]  /*3310*/  @P0 BRA `(.L_x_62) ;  /* 0x0000000000080947 */ /* 0x002fea0003800000 */
[----:B------:R-:W1:Y:S02]  /*3320*/  SYNCS.PHASECHK.TRANS64.TRYWAIT P0, [UR5+0x8], R6 ;  /* 0x00000806ff0075a7 */ /* 0x000e640008001105 */
[----:B-1----:R-:W-:Y:S05]  /*3330*/  @!P0 BRA `(.L_x_63) ;  /* 0x0000008c00b08947 */ /* 0x002fea0003800000 */
.L_x_62:
[----:B------:R-:W-:Y:S01]  /*3340*/  PRMT R4, R4, 0x654, R3 ;  /* 0x0000065404047816 */ /* 0x000fe20000000003 */
[----:B------:R-:W-:Y:S01]  /*3350*/  HFMA2 R3, -RZ, RZ, 0, 5.9604644775390625e-08 ;  /* 0x00000001ff037431 */ /* 0x000fe200000001ff */
[----:B------:R-:W-:Y:S01]  /*3360*/  UPRMT UR4, UR48, 0x654, UR7 ;  /* 0x0000065430047896 */ /* 0x000fe20008000007 */
[----:B------:R-:W-:Y:S02]  /*3370*/  IMAD.MOV.U32 R7, RZ, RZ, 0xffff ;  /* 0x0000ffffff077424 */ /* 0x000fe400078e00ff */
[----:B-1----:R-:W-:Y:S02]  /*3380*/  IMAD.MOV.U32 R6, RZ, RZ, 0x4 ;  /* 0x00000004ff067424 */ /* 0x002fe400078e00ff */
[----:B------:R-:W-:Y:S01]  /*3390*/  IMAD.SHL.U32 R9, R10, 0x20, RZ ;  /* 0x000000200a097824 */ /* 0x000fe200078e00ff */
[----:B------:R-:W-:Y:S02]  /*33a0*/  MOV R5, UR4 ;  /* 0x0000000400057c02 */ /* 0x000fe40008000f00 */
[-C--:B------:R-:W-:Y:S01]  /*33b0*/  SHF.L.U32 R8, R7, R10.reuse, RZ ;  /* 0x0000000a07087219 */ /* 0x080fe200000006ff */
[----:B------:R1:W-:Y:S01]  /*33c0*/  SYNCS.ARRIVE.TRANS64.RED RZ, [UR4], R6 ;  /* 0x00000006ffff79a7 */ /* 0x0003e20008000404 */
[----:B------:R-:W-:Y:S01]  /*33d0*/  SHF.L.U32 R7, R3, R10, RZ ;  /* 0x0000000a03077219 */ /* 0x000fe200000006ff */
[----:B------:R1:W-:Y:S04]  /*33e0*/  STS [UR6+0x130], R9 ;  /* 0x00013009ff007988 */ /* 0x0003e80008000806 */
[----:B------:R1:W-:Y:S04]  /*33f0*/  STAS [R4.64], R10 ;  /* 0x0000000a04007dbd */ /* 0x0003e8000c0008ff */
[----:B------:R1:W-:Y:S04]  /*3400*/  ATOMS.OR RZ, [UR5+0x14], R8 ;  /* 0x00001408ffff798c */ /* 0x0003e8000b000005 */
[----:B------:R1:W-:Y:S04]  /*3410*/  ATOMS.OR RZ, [UR5+0x18], R7 ;  /* 0x00001807ffff798c */ /* 0x0003e8000b000005 */
[----:B------:R1:W-:Y:S02]  /*3420*/  ATOMS.XOR RZ, [UR5+0x10], R3 ;  /* 0x00001003ffff798c */ /* 0x0003e4000b800005 */
.L_x_59:
[----:B------:R-:W-:Y:S05]  /*3430*/  BSYNC B0 ;  /* 0x0000000000007941 */ /* 0x000fea0003800000 */
.L_x_58:
[----:B------:R-:W-:Y:S05]  /*3440*/  BRA.U UP1, `(.L_x_64) ;  /* 0x00000001016c7547 */ /* 0x000fea000b800000 */
[----:B------:R-:W-:-:S03]  /*3450*/  UMOV UR4, 0xffffffff ;  /* 0xffffffff00047882 */ /* 0x000fc60000000000 */
[----:B------:R-:W-:Y:S05]  /*3460*/  BRA.DIV UR4, `(.L_x_65) ;  /* 0x0000008e047c7947 */ /* 0x000fea000b800000 */
[----:B------:R-:W-:-:S13]  /*3470*/  ELECT P0, URZ, PT ;  /* 0x0000000000ff782f */ /* 0x000fda0003800000 */
.L_x_164:
[----:B------:R-:W-:Y:S05]  /*3480*/  @!P0 BRA `(.L_x_64) ;  /* 0x00000000005c8947 */ /* 0x000fea0003800000 */
[----:B-1----:R-:W1:Y:S02]  /*3490*/  LDS R4, [UR5+0x10] ;  /* 0x00001005ff047984 */ /* 0x002e640008000800 */
[----:B-1----:R-:W-:-:S04]  /*34a0*/  SHF.L.U32 R4, R4, 0x1f, RZ ;  /* 0x0000001f04047819 */ /* 0x002fc800000006ff */
[----:B------:R-:W1:Y:S02]  /*34b0*/  SYNCS.PHASECHK.TRANS64.TRYWAIT P0, [UR5+0x8], R4 ;  /* 0x00000804ff0075a7 */ /* 0x000e640008001105 */
[----:B-1----:R-:W-:Y:S05]  /*34c0*/  @P0 BRA `(.L_x_66) ;  /* 0x0000000000080947 */ /* 0x002fea0003800000 */
[----:B------:R-:W1:Y:S02]  /*34d0*/  SYNCS.PHASECHK.TRANS64.TRYWAIT P0, [UR5+0x8], R4 ;  /* 0x00000804ff0075a7 */ /* 0x000e640008001105 */
[----:B-1----:R-:W-:Y:S05]  /*34e0*/  @!P0 BRA `(.L_x_67) ;  /* 0x0000008c00808947 */ /* 0x002fea0003800000 */
.L_x_66:
[----:B------:R-:W2:Y:S01]  /*34f0*/  LDS R6, [UR6+0x130] ;  /* 0x00013006ff067984 */ /* 0x000ea20008000800 */
[----:B-1----:R-:W-:Y:S02]  /*3500*/  HFMA2 R3, -RZ, RZ, 0, 5.9604644775390625e-08 ;  /* 0x00000001ff037431 */ /* 0x002fe400000001ff */
[----:B------:R-:W-:Y:S01]  /*3510*/  IMAD.MOV.U32 R4, RZ, RZ, 0xffff ;  /* 0x0000ffffff047424 */ /* 0x000fe200078e00ff */
[----:B------:R-:W-:Y:S01]  /*3520*/  UPRMT UR4, UR48, 0x654, UR7 ;  /* 0x0000065430047896 */ /* 0x000fe20008000007 */
[----:B--2---:R-:W-:-:S03]  /*3530*/  IMAD.SHL.U32 R5, R6, 0x20, RZ ;  /* 0x0000002006057824 */ /* 0x004fc600078e00ff */
[-C--:B------:R-:W-:Y:S02]  /*3540*/  SHF.L.U32 R4, R4, R6.reuse, RZ ;  /* 0x0000000604047219 */ /* 0x080fe400000006ff */
[----:B------:R-:W-:Y:S01]  /*3550*/  SHF.L.U32 R6, R3, R6, RZ ;  /* 0x0000000603067219 */ /* 0x000fe200000006ff */
[----:B------:R2:W-:Y:S04]  /*3560*/  STS [UR6+0x130], R5 ;  /* 0x00013005ff007988 */ /* 0x0005e80008000806 */
[----:B------:R2:W-:Y:S04]  /*3570*/  ATOMS.OR RZ, [UR5+0x14], R4 ;  /* 0x00001404ffff798c */ /* 0x0005e8000b000005 */
[----:B------:R2:W-:Y:S01]  /*3580*/  ATOMS.OR RZ, [UR5+0x18], R6 ;  /* 0x00001806ffff798c */ /* 0x0005e2000b000005 */
[----:B------:R-:W-:Y:S03]  /*3590*/  SYNCS.ARRIVE.TRANS64.RED.A1T0 RZ, [UR4], RZ ;  /* 0x000000ffffff79a7 */ /* 0x000fe60008100404 */
[----:B------:R2:W-:Y:S01]  /*35a0*/  ATOMS.XOR RZ, [UR5+0x10], R3 ;  /* 0x00001003ffff798c */ /* 0x0005e2000b800005 */
[----:B------:R-:W-:Y:S05]  /*35b0*/  BRA `(.L_x_64) ;  /* 0x0000000000107947 */ /* 0x000fea0003800000 */
.L_x_57:
[----:B------:R-:W-:Y:S02]  /*35c0*/  MOV R3, 0xffffffff ;  /* 0xffffffff00037802 */ /* 0x000fe40000000f00 */
[----:B------:R-:W-:-:S03]  /*35d0*/  MOV R4, 0x3600 ;  /* 0x0000360000047802 */ /* 0x000fc60000000f00 */
[----:B------:R1:W-:Y:S04]  /*35e0*/  STS [UR6+0x130], R3 ;  /* 0x00013003ff007988 */ /* 0x0003e80008000806 */
[----:B-1---5:R-:W-:Y:S05]  /*35f0*/  CALL.REL.NOINC `($__internal_1_$__cuda_sm10x_tcgen05_guardrail_trap_phase_invalid_during_alloc) ;  /* 0x0000009400207944 */ /* 0x022fea0003c00000 */
.L_x_64:
[----:B------:R-:W-:Y:S05]  /*3600*/  WARPSYNC.ALL ;  /* 0x0000000000007948 */ /* 0x000fea0003800000 */
[----:B------:R-:W3:Y:S01]  /*3610*/  S2UR UR4, SR_CgaCtaId ;  /* 0x00000000000479c3 */ /* 0x000ee20000008800 */
[----:B------:R-:W-:Y:S01]  /*3620*/  UMOV UR26, 0x400 ;  /* 0x00000400001a7882 */ /* 0x000fe20000000000 */
[----:B------:R-:W-:-:S06]  /*3630*/  NOP ;  /* 0x0000000000007918 */ /* 0x000fcc0000000000 */
[----:B------:R-:W-:Y:S06]  /*3640*/  BAR.ARV 0x6, 0xa0 ;  /* 0x0182800000007b1d */ /* 0x000fec0000002000 */
[----:B------:R-:W4:Y:S01]  /*3650*/  LDCU UR6, c[0x0][0x38c] ;  /* 0x00007180ff0677ac */ /* 0x000f220008000800 */
[----:B------:R-:W-:Y:S01]  /*3660*/  LOP3.LUT R0, R0, 0xffff, RZ, 0xc0, !PT ;  /* 0x0000ffff00007812 */ /* 0x000fe200078ec0ff */
[----:B-1----:R-:W-:Y:S01]  /*3670*/  IMAD.MOV.U32 R9, RZ, RZ, 0x1 ;  /* 0x00000001ff097424 */ /* 0x002fe200078e00ff */
[----:B------:R-:W-:Y:S01]  /*3680*/  LOP3.LUT R2, R2, 0xffff, RZ, 0xc0, !PT ;  /* 0x0000ffff02027812 */ /* 0x000fe200078ec0ff */
[----:B------:R-:W-:Y:S01]  /*3690*/  IMAD.MOV.U32 R8, RZ, RZ, RZ ;  /* 0x000000ffff087224 */ /* 0x000fe200078e00ff */
[----:B------:R-:W-:Y:S01]  /*36a0*/  R2UR UR42, R0 ;  /* 0x00000000002a72ca */ /* 0x000fe200000e0000 */
[----:B------:R-:W-:Y:S01]  /*36b0*/  UMOV UR32, URZ ;  /* 0x000000ff00207c82 */ /* 0x000fe20008000000 */
[----:B------:R-:W-:Y:S01]  /*36c0*/  R2UR UR28, R2 ;  /* 0x00000000021c72ca */ /* 0x000fe200000e0000 */
[----:B------:R-:W-:Y:S01]  /*36d0*/  UMOV UR23, URZ ;  /* 0x000000ff00177c82 */ /* 0x000fe20008000000 */
[----:B------:R-:W-:Y:S01]  /*36e0*/  UMOV UR22, URZ ;  /* 0x000000ff00167c82 */ /* 0x000fe20008000000 */
[----:B---3--:R-:W-:-:S02]  /*36f0*/  ULEA UR26, UR4, UR26, 0x18 ;  /* 0x0000001a041a7291 */ /* 0x008fc4000f8ec0ff */
[----:B------:R-:W-:Y:S02]  /*3700*/  UISETP.NE.AND UP3, UPT, UR47, URZ, UPT ;  /* 0x000000ff2f00728c */ /* 0x000fe4000bf65270 */
[----:B------:R-:W-:Y:S02]  /*3710*/  UIADD3 UR5, UPT, UPT, UR26, 0xc400, URZ ;  /* 0x0000c4001a057890 */ /* 0x000fe4000fffe0ff */
[----:B------:R-:W-:Y:S02]  /*3720*/  UIADD3 UR4, UPT, UPT, UR26, 0x20400, URZ ;  /* 0x000204001a047890 */ /* 0x000fe4000fffe0ff */
[----:B----4-:R-:W-:Y:S01]  /*3730*/  UIADD3 UR6, UPT, UPT, UR6, 0x7f, URZ ;  /* 0x0000007f06067890 */ /* 0x010fe2000fffe0ff */
[----:B--2---:R-:W1:Y:S01]  /*3740*/  LDS R3, [UR26+0x130] ;  /* 0x0001301aff037984 */ /* 0x004e620008000800 */
[----:B------:R-:W-:Y:S02]  /*3750*/  USHF.R.U32.HI UR5, URZ, 0x4, UR5 ;  /* 0x00000004ff057899 */ /* 0x000fe40008011605 */
[----:B------:R-:W-:-:S02]  /*3760*/  USHF.R.S32.HI UR33, URZ, 0x1f, UR6 ;  /* 0x0000001fff217899 */ /* 0x000fc40008011406 */
[----:B------:R-:W-:Y:S02]  /*3770*/  USHF.R.U32.HI UR4, URZ, 0x4, UR4 ;  /* 0x00000004ff047899 */ /* 0x000fe40008011604 */
[----:B------:R-:W-:Y:S02]  /*3780*/  ULEA.HI UR33, UR33, UR6, URZ, 0x7 ;  /* 0x0000000621217291 */ /* 0x000fe4000f8f38ff */
[----:B------:R-:W-:Y:S02]  /*3790*/  ULOP3.LUT UR5, UR5, 0x3fff, URZ, 0xc0, !UPT ;  /* 0x00003fff05057892 */ /* 0x000fe4000f8ec0ff */
[----:B------:R-:W-:Y:S02]  /*37a0*/  USHF.R.S32.HI UR33, URZ, 0x7, UR33 ;  /* 0x00000007ff217899 */ /* 0x000fe40008011421 */
[----:B------:R-:W-:Y:S02]  /*37b0*/  ULOP3.LUT UR30, UR4, 0x3fff, URZ, 0xc0, !UPT ;  /* 0x00003fff041e7892 */ /* 0x000fe4000f8ec0ff */
[----:B------:R-:W-:Y:S01]  /*37c0*/  UISETP.LT.AND UP0, UPT, UR33, 0x1, UPT ;  /* 0x000000012100788c */ /* 0x000fe2000bf01270 */
[----:B------:R-:W-:Y:S01]  /*37d0*/  UMOV UR40, 0x0 ;  /* 0x0000000000287882 */ /* 0x000fe20000000000 */
[----:B------:R-:W-:Y:S01]  /*37e0*/  UMOV UR41, 0x10400490 ;  /* 0x1040049000297882 */ /* 0x000fe20000000000 */
[----:B------:R-:W-:-:S02]  /*37f0*/  ULOP3.LUT UR29, UR5, 0x10000, URZ, 0xfc, !UPT ;  /* 0x00010000051d7892 */ /* 0x000fc4000f8efcff */
[----:B------:R-:W-:Y:S02]  /*3800*/  ULOP3.LUT UR30, UR30, 0x10000, URZ, 0xfc, !UPT ;  /* 0x000100001e1e7892 */ /* 0x000fe4000f8efcff */
[----:B------:R-:W-:Y:S01]  /*3810*/  USEL UR43, UR33, 0x1, !UP0 ;  /* 0x00000001212b7887 */ /* 0x000fe2000c000000 */
[----:B------:R-:W-:Y:S01]  /*3820*/  UMOV UR38, 0x0 ;  /* 0x0000000000267882 */ /* 0x000fe20000000000 */
[----:B------:R-:W-:Y:S01]  /*3830*/  UMOV UR39, 0x10400490 ;  /* 0x1040049000277882 */ /* 0x000fe20000000000 */
[----:B------:R-:W-:Y:S01]  /*3840*/  UMOV UR36, 0x0 ;  /* 0x0000000000247882 */ /* 0x000fe20000000000 */
[----:B------:R-:W-:Y:S01]  /*3850*/  UMOV UR37, 0x10400490 ;  /* 0x1040049000257882 */ /* 0x000fe20000000000 */
[----:B------:R-:W-:Y:S01]  /*3860*/  UMOV UR34, 0x0 ;  /* 0x0000000000227882 */ /* 0x000fe20000000000 */
[----:B------:R-:W-:Y:S01]  /*3870*/  UMOV UR35, 0x10400490 ;  /* 0x1040049000237882 */ /* 0x000fe20000000000 */
[----:B-1----:R-:W-:Y:S02]  /*3880*/  R2UR UR44, R3 ;  /* 0x00000000032c72ca */ /* 0x002fe400000e0000 */
[----:B------:R-:W-:-:S13]  /*3890*/  CS2R R2, SRZ ;  /* 0x0000000000027805 */ /* 0x000fda000001ff00 */
.L_x_75:
[C---:B------:R-:W-:Y:S02]  /*38a0*/  LEA R0, R8.reuse, UR26, 0x3 ;  /* 0x0000001a08007c11 */ /* 0x040fe4000f8e18ff */
[----:B------:R-:W-:Y:S02]  /*38b0*/  SHF.L.U32 R5, R3, 0x1f, RZ ;  /* 0x0000001f03057819 */ /* 0x000fe400000006ff */
[----:B------:R-:W-:Y:S02]  /*38c0*/  LEA R4, R8, UR26, 0x4 ;  /* 0x0000001a08047c11 */ /* 0x000fe4000f8e20ff */
[----:B------:R-:W1:Y:S02]  /*38d0*/  SYNCS.PHASECHK.TRANS64.TRYWAIT P0, [R0+URZ+0xa0], R5 ;  /* 0x0000a005000075a7 */ /* 0x000e6400080011ff */
[----:B-1-3--:R-:W-:Y:S05]  /*38e0*/  @!P0 BRA `(.L_x_68) ;  /* 0x0000008800988947 */ /* 0x00afea0003800000 */
.L_x_165:
[----:B-1----:R-:W1:Y:S01]  /*38f0*/  LDS.128 R4, [R4+0x110] ;  /* 0x0001100004047984 */ /* 0x002e620000000c00 */
[----:B------:R-:W-:Y:S02]  /*3900*/  VIADD R0, R0, 0xb0 ;  /* 0x000000b000007836 */ /* 0x000fe40000000000 */
[----:B------:R-:W-:Y:S01]  /*3910*/  VIADD R8, R8, 0x1 ;  /* 0x0000000108087836 */ /* 0x000fe20000000000 */
[----:B------:R-:W-:Y:S01]  /*3920*/  @!PT LDS RZ, [RZ] ;  /* 0x00000000fffff984 */ /* 0x000fe20000000800 */
[----:B------:R-:W-:Y:S01]  /*3930*/  @!PT LDS RZ, [RZ] ;  /* 0x00000000fffff984 */ /* 0x000fe20000000800 */
[----:B------:R-:W-:Y:S01]  /*3940*/  @!PT LDS RZ, [RZ] ;  /* 0x00000000fffff984 */ /* 0x000fe20000000800 */
[----:B------:R-:W-:Y:S01]  /*3950*/  @!PT LDS RZ, [RZ] ;  /* 0x00000000fffff984 */ /* 0x000fe20000000800 */
[----:B------:R2:W-:Y:S06]  /*3960*/  MEMBAR.ALL.CTA ;  /* 0x0000000000007992 */ /* 0x0005ec0000008000 */
[----:B--2---:R-:W2:Y:S01]  /*3970*/  FENCE.VIEW.ASYNC.S ;  /* 0x00000000000073c6 */ /* 0x004ea20000000000 */
[----:B------:R-:W-:-:S04]  /*3980*/  PRMT R0, RZ, 0x654, R0 ;  /* 0x00000654ff007816 */ /* 0x000fc80000000000 */
[----:B--2---:R2:W-:Y:S01]  /*3990*/  SYNCS.ARRIVE.TRANS64.RED.A1T0 RZ, [R0+URZ], RZ ;  /* 0x000000ff00ff79a7 */ /* 0x0045e200081004ff */
[----:B-1----:R-:W-:Y:S01]  /*39a0*/  LOP3.LUT P1, RZ, R6, 0x1, RZ, 0xc0, !PT ;  /* 0x0000000106ff7812 */ /* 0x002fe2000782c0ff */
[----:B--2---:R-:W-:-:S12]  /*39b0*/  BRA.U UP3, `(.L_x_69) ;  /* 0x0000000503087547 */ /* 0x004fd8000b800000 */
[----:B------:R-:W1:Y:S01]  /*39c0*/  LDCU UR4, c[0x0][0x38c] ;  /* 0x00007180ff0477ac */ /* 0x000e620008000800 */
[----:B------:R-:W-:Y:S02]  /*39d0*/  PLOP3.LUT P2, PT, PT, PT, PT, 0x80, 0x8 ;  /* 0x000000000008781c */ /* 0x000fe40003f4f070 */
[----:B------:R-:W-:Y:S01]  /*39e0*/  SHF.L.U32 R5, R9, 0x1f, RZ ;  /* 0x0000001f09057819 */ /* 0x000fe200000006ff */
[----:B------:R-:W-:Y:S02]  /*39f0*/  ULEA UR31, UR32, UR26, 0x3 ;  /* 0x0000001a201f7291 */ /* 0x000fe4000f8e18ff */
[----:B------:R-:W-:Y:S02]  /*3a00*/  ULEA UR11, UR32, UR44, 0x8 ;  /* 0x0000002c200b7291 */ /* 0x000fe4000f8e40ff */
[----:B-1----:R-:W-:-:S06]  /*3a10*/  UISETP.GE.AND UP0, UPT, UR4, 0x1, UPT ;  /* 0x000000010400788c */ /* 0x002fcc000bf06270 */
[----:B------:R-:W-:-:S05]  /*3a20*/  PLOP3.LUT P0, PT, PT, PT, UP0, 0x80, 0x8 ;  /* 0x000000000008781c */ /* 0x000fca0003f0f008 */
[----:B------:R-:W-:-:S08]  /*3a30*/  @UP0 ULEA UR4, UR23, UR26, 0x3 ;  /* 0x0000001a17040291 */ /* 0x000fd0000f8e18ff */
[----:B------:R-:W-:-:S04]  /*3a40*/  @P0 SHF.L.U32 R0, R2, 0x1f, RZ ;  /* 0x0000001f02000819 */ /* 0x000fc800000006ff */
[----:B------:R1:W2:Y:S01]  /*3a50*/  @P0 SYNCS.PHASECHK.TRANS64.TRYWAIT P2, [UR4], R0 ;  /* 0x00000000ff0005a7 */ /* 0x0002a20008041104 */
[----:B------:R-:W3:Y:S02]  /*3a60*/  SYNCS.PHASECHK.TRANS64.TRYWAIT P0, [UR31+0xd0], R5 ;  /* 0x0000d005ff0075a7 */ /* 0x000ee4000800111f */
[----:B-123--:R-:W-:Y:S05]  /*3a70*/  @!P0 BRA `(.L_x_70) ;  /* 0x0000008800488947 */ /* 0x00efea0003800000 */
.L_x_167:
[----:B------:R-:W-:Y:S01]  /*3a80*/  UMOV UR27, UR22 ;  /* 0x00000016001b7c82 */ /* 0x000fe20008000000 */
[----:B------:R-:W-:Y:S05]  /*3a90*/  BRA.U !UP0, `(.L_x_71) ;  /* 0x0000000108c07547 */ /* 0x000fea000b800000 */
[----:B------:R-:W-:Y:S02]  /*3aa0*/  UIADD3 UR27, UPT, UPT, UR43, UR22, URZ ;  /* 0x000000162b1b7290 */ /* 0x000fe4000fffe0ff */
[----:B------:R-:W-:Y:S01]  /*3ab0*/  UPLOP3.LUT UP2, UPT, UPT, UPT, UPT, 0x40, 0x4 ;  /* 0x000000000004789c */ /* 0x000fe20003f4e870 */
[----:B------:R-:W-:Y:S01]  /*3ac0*/  UMOV UR24, UR33 ;  /* 0x0000002100187c82 */ /* 0x000fe20008000000 */
[----:B------:R-:W-:-:S09]  /*3ad0*/  UMOV UR10, UR23 ;  /* 0x00000017000a7c82 */ /* 0x000fd20008000000 */
.L_x_74:
[----:B--2---:R-:W-:Y:S01]  /*3ae0*/  ULEA UR5, UR10, UR26, 0x3 ;  /* 0x0000001a0a057291 */ /* 0x004fe2000f8e18ff */
[----:B---3--:R-:W-:Y:S11]  /*3af0*/  @P2 BRA `(.L_x_72) ;  /* 0x00000000000c2947 */ /* 0x008ff60003800000 */
[----:B-1----:R-:W-:Y:S04]  /*3b00*/  SHF.L.U32 R5, R2, 0x1f, RZ ;  /* 0x0000001f02057819 */ /* 0x002fe800000006ff */
[----:B------:R-:W1:Y:S02]  /*3b10*/  SYNCS.PHASECHK.TRANS64.TRYWAIT P0, [UR5], R5 ;  /* 0x00000005ff0075a7 */ /* 0x000e640008001105 */
[----:B-1----:R-:W-:Y:S05]  /*3b20*/  @!P0 BRA `(.L_x_73) ;  /* 0x0000008800348947 */ /* 0x002fea0003800000 */
.L_x_72:
[----:B------:R-:W-:Y:S01]  /*3b30*/  UISETP.NE.AND UP0, UPT, UR24, 0x1, UPT ;  /* 0x000000011800788c */ /* 0x000fe2000bf05270 */
[----:B------:R-:W-:Y:S01]  /*3b40*/  PLOP3.LUT P2, PT, PT, PT, PT, 0x80, 0x8 ;  /* 0x000000000008781c */ /* 0x000fe20003f4f070 */
[----:B------:R-:W-:Y:S02]  /*3b50*/  UIADD3 UR4, UPT, UPT, UR10, 0x1, URZ ;  /* 0x000000010a047890 */ /* 0x000fe4000fffe0ff */
[----:B------:R-:W-:Y:S02]  /*3b60*/  UIADD3 UR25, UPT, UPT, UR5, 0x28, URZ ;  /* 0x0000002805197890 */ /* 0x000fe4000fffe0ff */
[----:B------:R-:W-:Y:S01]  /*3b70*/  UISETP.NE.AND UP1, UPT, UR4, 0x5, UPT ;  /* 0x000000050400788c */ /* 0x000fe2000bf25270 */
[----:B------:R-:W-:Y:S01]  /*3b80*/  PLOP3.LUT P0, PT, PT, PT, UP0, 0x80, 0x8 ;  /* 0x000000000008781c */ /* 0x000fe20003f0f008 */
[----:B------:R-:W-:Y:S02]  /*3b90*/  UIADD3 UR22, UPT, UPT, UR22, 0x1, URZ ;  /* 0x0000000116167890 */ /* 0x000fe4000fffe0ff */
[----:B------:R-:W-:Y:S02]  /*3ba0*/  USEL UR6, URZ, 0x1, UP1 ;  /* 0x00000001ff067887 */ /* 0x000fe40008800000 */
[----:B------:R-:W-:Y:S02]  /*3bb0*/  USEL UR23, UR4, URZ, UP1 ;  /* 0x000000ff04177287 */ /* 0x000fe40008800000 */
[----:B------:R-:W-:Y:S02]  /*3bc0*/  UIADD3 UR24, UPT, UPT, UR24, -0x1, URZ ;  /* 0xffffffff18187890 */ /* 0x000fe4000fffe0ff */
[----:B------:R-:W-:Y:S01]  /*3bd0*/  @UP0 ULEA UR4, UR23, UR26, 0x3 ;  /* 0x0000001a17040291 */ /* 0x000fe2000f8e18ff */
[----:B------:R-:W-:Y:S01]  /*3be0*/  LOP3.LUT R2, R2, UR6, RZ, 0x3c, !PT ;  /* 0x0000000602027c12 */ /* 0x000fe2000f8e3cff */
[----:B------:R-:W-:Y:S02]  /*3bf0*/  ULEA UR6, UR10, UR30, 0xa ;  /* 0x0000001e0a067291 */ /* 0x000fe4000f8e50ff */
[----:B------:R-:W-:Y:S01]  /*3c00*/  UISETP.NE.AND UP0, UPT, UR22, UR27, UPT ;  /* 0x0000001b1600728c */ /* 0x000fe2000bf05270 */
[----:B-1----:R-:W-:Y:S01]  /*3c10*/  @P0 SHF.L.U32 R0, R2, 0x1f, RZ ;  /* 0x0000001f02000819 */ /* 0x002fe200000006ff */
[----:B------:R-:W-:Y:S02]  /*3c20*/  UIADD3 UR20, UPT, UPT, UR6, 0x2, URZ ;  /* 0x0000000206147890 */ /* 0x000fe4000fffe0ff */
[----:B------:R-:W-:Y:S01]  /*3c30*/  UIADD3 UR16, UPT, UPT, UR6, 0x4, URZ ;  /* 0x0000000406107890 */ /* 0x000fe2000fffe0ff */
[----:B------:R2:W3:Y:S01]  /*3c40*/  @P0 SYNCS.PHASECHK.TRANS64.TRYWAIT P2, [UR4], R0 ;  /* 0x00000000ff0005a7 */ /* 0x0004e20008041104 */
[----:B------:R-:W-:Y:S02]  /*3c50*/  ULEA UR4, UR10, UR29, 0xa ;  /* 0x0000001d0a047291 */ /* 0x000fe4000f8e50ff */
[----:B------:R-:W-:Y:S02]  /*3c60*/  UIADD3 UR12, UPT, UPT, UR6, 0x6, URZ ;  /* 0x00000006060c7890 */ /* 0x000fe4000fffe0ff */
[----:B------:R-:W-:Y:S02]  /*3c70*/  UIADD3 UR18, UPT, UPT, UR4, 0x2, URZ ;  /* 0x0000000204127890 */ /* 0x000fe4000fffe0ff */
[----:B------:R-:W-:Y:S02]  /*3c80*/  UIADD3 UR14, UPT, UPT, UR4, 0x4, URZ ;  /* 0x00000004040e7890 */ /* 0x000fe4000fffe0ff */
[----:B------:R-:W-:Y:S01]  /*3c90*/  UIADD3 UR8, UPT, UPT, UR4, 0x6, URZ ;  /* 0x0000000604087890 */ /* 0x000fe2000fffe0ff */
[----:B------:R-:W-:Y:S01]  /*3ca0*/  UMOV UR7, 0x40004040 ;  /* 0x4000404000077882 */ /* 0x000fe20000000000 */
[----:B------:R-:W-:Y:S01]  /*3cb0*/  UMOV UR5, 0x40004040 ;  /* 0x4000404000057882 */ /* 0x000fe20000000000 */
[----:B------:R-:W-:Y:S01]  /*3cc0*/  UMOV UR21, 0x40004040 ;  /* 0x4000404000157882 */ /* 0x000fe20000000000 */
[----:B------:R2:W-:Y:S01]  /*3cd0*/  UTCQMMA.2CTA gdesc[UR4], gdesc[UR6], tmem[UR11], tmem[UR40], idesc[UR41], UP2 ;  /* 0x00ff2806040075ea */ /* 0x0005e2000920030b */
[----:B------:R-:W-:Y:S01]  /*3ce0*/  UPLOP3.LUT UP2, UPT, UPT, UPT, UPT, 0x80, 0x8 ;  /* 0x000000000008789c */ /* 0x000fe20003f4f070 */
[----:B------:R-:W-:Y:S01]  /*3cf0*/  UMOV UR19, 0x40004040 ;  /* 0x4000404000137882 */ /* 0x000fe20000000000 */
[----:B------:R-:W-:Y:S01]  /*3d00*/  UMOV UR17, 0x40004040 ;  /* 0x4000404000117882 */ /* 0x000fe20000000000 */
[----:B------:R2:W-:Y:S01]  /*3d10*/  UTCQMMA.2CTA gdesc[UR18], gdesc[UR20], tmem[UR11], tmem[UR38], idesc[UR39], UPT ;  /* 0x00ff2614120075ea */ /* 0x0005e2000ba0030b */
[----:B------:R-:W-:Y:S01]  /*3d20*/  UMOV UR15, 0x40004040 ;  /* 0x40004040000f7882 */ /* 0x000fe20000000000 */
[----:B------:R-:W-:Y:S01]  /*3d30*/  UMOV UR13, 0x40004040 ;  /* 0x40004040000d7882 */ /* 0x000fe20000000000 */
[----:B------:R-:W-:Y:S01]  /*3d40*/  UMOV UR9, 0x40004040 ;  /* 0x4000404000097882 */ /* 0x000fe20000000000 */
[----:B------:R2:W-:Y:S01]  /*3d50*/  UTCQMMA.2CTA gdesc[UR14], gdesc[UR16], tmem[UR11], tmem[UR36], idesc[UR37], UPT ;  /* 0x00ff24100e0075ea */ /* 0x0005e2000ba0030b */
[----:B------:R2:W-:Y:S01]  /*3d60*/  UTCQMMA.2CTA gdesc[UR8], gdesc[UR12], tmem[UR11], tmem[UR34], idesc[UR35], UPT ;  /* 0x00ff220c080075ea */ /* 0x0005e2000ba0030b */
[----:B------:R2:W-:Y:S01]  /*3d70*/  UTCBAR.2CTA.MULTICAST [UR25], URZ, UR28 ;  /* 0x000000ff190073e9 */ /* 0x0005e2000820081c */
[----:B------:R-:W-:Y:S01]  /*3d80*/  UMOV UR10, UR23 ;  /* 0x00000017000a7c82 */ /* 0x000fe20008000000 */
[----:B------:R-:W-:Y:S05]  /*3d90*/  BRA.U UP0, `(.L_x_74) ;  /* 0xfffffffd00507547 */ /* 0x000fea000b83ffff */
.L_x_71:
[----:B--2---:R-:W-:Y:S01]  /*3da0*/  UIADD3 UR4, UPT, UPT, UR31, 0xc0, URZ ;  /* 0x000000c01f047890 */ /* 0x004fe2000fffe0ff */
[----:B------:R-:W-:-:S08]  /*3db0*/  UMOV UR22, UR27 ;  /* 0x0000001b00167c82 */ /* 0x000fd00008000000 */
[----:B------:R2:W-:Y:S01]  /*3dc0*/  UTCBAR.2CTA.MULTICAST [UR4], URZ, UR42 ;  /* 0x000000ff040073e9 */ /* 0x0005e2000820082a */
[----:B------:R-:W-:Y:S02]  /*3dd0*/  NOP ;  /* 0x0000000000007918 */ /* 0x000fe40000000000 */
.L_x_69:
[----:B--2---:R-:W-:Y:S01]  /*3de0*/  UIADD3 UR4, UPT, UPT, UR32, 0x1, URZ ;  /* 0x0000000120047890 */ /* 0x004fe2000fffe0ff */
[----:B------:R-:W-:-:S03]  /*3df0*/  ISETP.NE.AND P0, PT, R8, 0x2, PT ;  /* 0x000000020800780c */ /* 0x000fc60003f05270 */
[----:B------:R-:W-:Y:S01]  /*3e00*/  UISETP.NE.AND UP0, UPT, UR4, 0x2, UPT ;  /* 0x000000020400788c */ /* 0x000fe2000bf05270 */
[----:B-1----:R-:W-:Y:S02]  /*3e10*/  SEL R0, RZ, 0x1, P0 ;  /* 0x00000001ff007807 */ /* 0x002fe40000000000 */
[----:B------:R-:W-:Y:S01]  /*3e20*/  SEL R8, R8, RZ, P0 ;  /* 0x000000ff08087207 */ /* 0x000fe20000000000 */
[----:B------:R-:W-:Y:S01]  /*3e30*/  USEL UR5, URZ, 0x1, UP0 ;  /* 0x00000001ff057887 */ /* 0x000fe20008000000 */
[----:B------:R-:W-:Y:S01]  /*3e40*/  LOP3.LUT R3, R3, R0, RZ, 0x3c, !PT ;  /* 0x0000000003037212 */ /* 0x000fe200078e3cff */
[----:B------:R-:W-:-:S04]  /*3e50*/  USEL UR32, UR4, URZ, UP0 ;  /* 0x000000ff04207287 */ /* 0x000fc80008000000 */
[----:B------:R-:W-:Y:S01]  /*3e60*/  LOP3.LUT R9, R9, UR5, RZ, 0x3c, !PT ;  /* 0x0000000509097c12 */ /* 0x000fe2000f8e3cff */
[----:B------:R-:W-:Y:S07]  /*3e70*/  @P1 BRA `(.L_x_75) ;  /* 0xfffffff800881947 */ /* 0x000fee000383ffff */
[----:B------:R-:W1:Y:S01]  /*3e80*/  S2UR UR8, SR_CgaCtaId ;  /* 0x00000000000879c3 */ /* 0x000e620000008800 */
[----:B------:R-:W-:Y:S01]  /*3e90*/  ELECT P0, URZ, PT ;  /* 0x0000000000ff782f */ /* 0x000fe20003800000 */
[----:B------:R-:W-:Y:S01]  /*3ea0*/  HFMA2 R0, -RZ, RZ, 0, 5.9604644775390625e-08 ;  /* 0x00000001ff007431 */ /* 0x000fe200000001ff */
[----:B------:R-:W-:-:S05]  /*3eb0*/  UMOV UR4, 0x40 ;  /* 0x0000004000047882 */ /* 0x000fca0000000000 */
[----:B------:R-:W-:Y:S01]  /*3ec0*/  UVIRTCOUNT.DEALLOC.SMPOOL 0x80 ;  /* 0x000000800000784c */ /* 0x000fe20000000000 */
[----:B------:R-:W-:Y:S02]  /*3ed0*/  UISETP.NE.AND UP0, UPT, UR47, URZ, UPT ;  /* 0x000000ff2f00728c */ /* 0x000fe4000bf05270 */
[----:B-1----:R-:W-:-:S09]  /*3ee0*/  ULEA UR8, UR8, UR4, 0x18 ;  /* 0x0000000408087291 */ /* 0x002fd2000f8ec0ff */
[----:B------:R1:W-:Y:S01]  /*3ef0*/  @P0 STS.U8 [UR8+0x1c], R0 ;  /* 0x00001c00ff000988 */ /* 0x0003e20008000008 */
[----:B------:R-:W-:Y:S05]  /*3f00*/  BRA.U UP0, `(.L_x_76) ;  /* 0x0000000100587547 */ /* 0x000fea000b800000 */
[----:B------:R-:W-:Y:S01]  /*3f10*/  UIADD3 UR5, UPT, UPT, UR26, 0xd0, URZ ;  /* 0x000000d01a057890 */ /* 0x000fe2000fffe0ff */
[----:B------:R-:W-:-:S03]  /*3f20*/  SHF.L.U32 R3, R9, 0x1f, RZ ;  /* 0x0000001f09037819 */ /* 0x000fc600000006ff */
[----:B------:R-:W-:-:S09]  /*3f30*/  ULEA UR4, UR32, UR5, 0x3 ;  /* 0x0000000520047291 */ /* 0x000fd2000f8e18ff */
[----:B------:R-:W2:Y:S02]  /*3f40*/  SYNCS.PHASECHK.TRANS64.TRYWAIT P0, [UR4], R3 ;  /* 0x00000003ff0075a7 */ /* 0x000ea40008001104 */
[----:B--2---:R-:W-:Y:S05]  /*3f50*/  @!P0 BRA `(.L_x_77) ;  /* 0x0000008400408947 */ /* 0x004fea0003800000 */
.L_x_170:
[----:B------:R-:W-:-:S04]  /*3f60*/  UIADD3 UR4, UPT, UPT, UR32, 0x1, URZ ;  /* 0x0000000120047890 */ /* 0x000fc8000fffe0ff */
[----:B------:R-:W-:-:S04]  /*3f70*/  UISETP.NE.AND UP1, UPT, UR4, 0x2, UPT ;  /* 0x000000020400788c */ /* 0x000fc8000bf25270 */
[----:B------:R-:W-:Y:S02]  /*3f80*/  USEL UR6, URZ, 0x1, UP1 ;  /* 0x00000001ff067887 */ /* 0x000fe40008800000 */
[----:B------:R-:W-:-:S04]  /*3f90*/  USEL UR4, UR4, URZ, UP1 ;  /* 0x000000ff04047287 */ /* 0x000fc80008800000 */
[----:B------:R-:W-:Y:S01]  /*3fa0*/  ULEA UR4, UR4, UR5, 0x3 ;  /* 0x0000000504047291 */ /* 0x000fe2000f8e18ff */
[----:B-1----:R-:W-:-:S04]  /*3fb0*/  LOP3.LUT R3, R9, UR6, RZ, 0x3c, !PT ;  /* 0x0000000609037c12 */ /* 0x002fc8000f8e3cff */
[----:B------:R-:W-:Y:S01]  /*3fc0*/  SHF.L.U32 R3, R3, 0x1f, RZ ;  /* 0x0000001f03037819 */ /* 0x000fe200000006ff */
[----:B------:R-:W-:-:S04]  /*3fd0*/  IMAD.U32 R0, RZ, RZ, UR4 ;  /* 0x00000004ff007e24 */ /* 0x000fc8000f8e00ff */
[----:B------:R1:W2:Y:S03]  /*3fe0*/  SYNCS.PHASECHK.TRANS64.TRYWAIT P0, [R0+URZ], R3 ;  /* 0x00000003000075a7 */ /* 0x0002a600080011ff */
[----:B--2---:R-:W-:Y:S05]  /*3ff0*/  @!P0 NANOSLEEP.SYNCS 0x989680 ;  /* 0x009896800000895d */ /* 0x004fea0003900000 */
[----:B------:R-:W2:Y:S02]  /*4000*/  @!P0 SYNCS.PHASECHK.TRANS64 P0, [R0+URZ], R3 ;  /* 0x00000003000085a7 */ /* 0x000ea400080010ff */
[----:B--2---:R-:W-:Y:S05]  /*4010*/  @P0 BRA `(.L_x_78) ;  /* 0x0000000000200947 */ /* 0x004fea0003800000 */
.L_x_79:
[----:B--2---:R2:W4:Y:S02]  /*4020*/  SYNCS.PHASECHK.TRANS64.TRYWAIT P0, [R0+URZ], R3 ;  /* 0x00000003000075a7 */ /* 0x00452400080011ff */
[----:B----4-:R-:W-:Y:S05]  /*4030*/  @!P0 NANOSLEEP.SYNCS 0x989680 ;  /* 0x009896800000895d */ /* 0x010fea0003900000 */
[----:B------:R-:W4:Y:S02]  /*4040*/  @!P0 SYNCS.PHASECHK.TRANS64 P0, [R0+URZ], R3 ;  /* 0x00000003000085a7 */ /* 0x000f2400080010ff */
[----:B----4-:R-:W-:Y:S05]  /*4050*/  @!P0 BRA `(.L_x_79) ;  /* 0xfffffffc00f08947 */ /* 0x010fea000383ffff */
[----:B------:R-:W-:Y:S05]  /*4060*/  BRA `(.L_x_78) ;  /* 0x00000000000c7947 */ /* 0x000fea0003800000 */
.L_x_76:
[----:B------:R-:W-:-:S04]  /*4070*/  UIADD3 UR4, UPT, UPT, UR26, 0x100, URZ ;  /* 0x000001001a047890 */ /* 0x000fc8000fffe0ff */
[----:B------:R-:W-:-:S09]  /*4080*/  UPRMT UR4, UR48, 0x654, UR4 ;  /* 0x0000065430047896 */ /* 0x000fd20008000004 */
[----:B------:R-:W-:Y:S03]  /*4090*/  SYNCS.ARRIVE.TRANS64.RED.A1T0 RZ, [UR4], RZ ;  /* 0x000000ffffff79a7 */ /* 0x000fe60008100404 */
.L_x_78:
[----:B-12---:R-:W-:Y:S01]  /*40a0*/  SHF.L.U32 R3, RZ, 0x1f, RZ ;  /* 0x0000001fff037819 */ /* 0x006fe200000006ff */
[----:B------:R-:W-:Y:S01]  /*40b0*/  UIADD3 UR4, UPT, UPT, UR26, 0x100, URZ ;  /* 0x000001001a047890 */ /* 0x000fe2000fffe0ff */
[----:B------:R-:W-:Y:S02]  /*40c0*/  PLOP3.LUT P0, PT, PT, PT, UP0, 0x80, 0x8 ;  /* 0x000000000008781c */ /* 0x000fe40003f0f008 */
[----:B------:R-:W1:Y:S02]  /*40d0*/  SYNCS.PHASECHK.TRANS64.TRYWAIT P1, [UR26+0x100], R3 ;  /* 0x00010003ff0075a7 */ /* 0x000e64000802111a */
[----:B-1----:R-:W-:Y:S09]  /*40e0*/  @!P1 BRA `(.L_x_80) ;  /* 0x0000008000f49947 */ /* 0x002ff20003800000 */
.L_x_172:
[----:B------:R-:W-:Y:S01]  /*40f0*/  @!UP0 UPRMT UR4, UR48, 0x654, UR4 ;  /* 0x0000065430048896 */ /* 0x000fe20008000004 */
[----:B------:R-:W-:Y:S01]  /*4100*/  UMOV UR5, 0xffff ;  /* 0x0000ffff00057882 */ /* 0x000fe20000000000 */
[----:B------:R-:W-:-:S07]  /*4110*/  UMOV UR6, 0x1 ;  /* 0x0000000100067882 */ /* 0x000fce0000000000 */
[----:B------:R-:W-:Y:S01]  /*4120*/  @!P0 SYNCS.ARRIVE.TRANS64.RED.A1T0 RZ, [UR4], RZ ;  /* 0x000000ffffff89a7 */ /* 0x000fe20008100404 */
[----:B------:R-:W-:Y:S01]  /*4130*/  NOP ;  /* 0x0000000000007918 */ /* 0x000fe20000000000 */
[----:B-1----:R-:W1:Y:S01]  /*4140*/  LDS R0, [UR8+0x14] ;  /* 0x00001408ff007984 */ /* 0x002e620008000800 */
[----:B------:R-:W-:-:S04]  /*4150*/  ULOP3.LUT UR4, UR44, 0xffff, URZ, 0xc0, !UPT ;  /* 0x0000ffff2c047892 */ /* 0x000fc8000f8ec0ff */
[----:B------:R-:W-:-:S04]  /*4160*/  USHF.R.U32.HI UR4, URZ, 0x5, UR4 ;  /* 0x00000005ff047899 */ /* 0x000fc80008011604 */
[----:B------:R-:W-:Y:S02]  /*4170*/  USHF.L.U32 UR5, UR5, UR4, URZ ;  /* 0x0000000405057299 */ /* 0x000fe400080006ff */
[----:B------:R-:W-:-:S04]  /*4180*/  USHF.L.U32 UR4, UR6, UR4, URZ ;  /* 0x0000000406047299 */ /* 0x000fc800080006ff */
[----:B-1----:R-:W-:-:S04]  /*4190*/  LOP3.LUT R0, R0, UR5, RZ, 0xc0, !PT ;  /* 0x0000000500007c12 */ /* 0x002fc8000f8ec0ff */
[----:B------:R-:W-:-:S13]  /*41a0*/  ISETP.NE.AND P0, PT, R0, UR5, PT ;  /* 0x0000000500007c0c */ /* 0x000fda000bf05270 */
[----:B------:R-:W-:Y:S05]  /*41b0*/  @P0 BRA `(.L_x_81) ;  /* 0x0000000000580947 */ /* 0x000fea0003800000 */
[----:B------:R-:W1:Y:S02]  /*41c0*/  LDS R0, [UR8+0x18] ;  /* 0x00001808ff007984 */ /* 0x000e640008000800 */
[----:B-1----:R-:W-:-:S04]  /*41d0*/  LOP3.LUT R0, R0, UR4, RZ, 0xc0, !PT ;  /* 0x0000000400007c12 */ /* 0x002fc8000f8ec0ff */
[----:B------:R-:W-:-:S13]  /*41e0*/  ISETP.NE.AND P0, PT, R0, UR4, PT ;  /* 0x0000000400007c0c */ /* 0x000fda000bf05270 */
[----:B------:R-:W-:Y:S05]  /*41f0*/  @P0 BRA `(.L_x_82) ;  /* 0x00000000003c0947 */ /* 0x000fea0003800000 */
[----:B------:R-:W1:Y:S01]  /*4200*/  S2R R2, SR_LANEID ;  /* 0x0000000000027919 */ /* 0x000e620000000000 */
[----:B------:R-:W-:Y:S01]  /*4210*/  ULOP3.LUT UR5, URZ, UR5, URZ, 0x33, !UPT ;  /* 0x00000005ff057292 */ /* 0x000fe2000f8e33ff */
[----:B------:R-:W-:Y:S01]  /*4220*/  LOP3.LUT R4, RZ, UR4, RZ, 0x33, !PT ;  /* 0x00000004ff047c12 */ /* 0x000fe2000f8e33ff */
[----:B------:R-:W-:Y:S02]  /*4230*/  VOTEU.ANY UR4, UPT, PT ;  /* 0x0000000000047886 */ /* 0x000fe400038e0100 */
[----:B------:R-:W-:Y:S01]  /*4240*/  UFLO.U32 UR4, UR4 ;  /* 0x00000004000472bd */ /* 0x000fe200080e0000 */
[----:B------:R-:W2:Y:S01]  /*4250*/  REDUX UR6, R4 ;  /* 0x00000000040673c4 */ /* 0x000ea20000000000 */
[----:B------:R-:W-:-:S06]  /*4260*/  IMAD.U32 R0, RZ, RZ, UR5 ;  /* 0x00000005ff007e24 */ /* 0x000fcc000f8e00ff */
[----:B------:R4:W-:Y:S01]  /*4270*/  UTCATOMSWS.AND URZ, UR5 ;  /* 0x0000000500ff79e3 */ /* 0x0009e20008000000 */
[----:B------:R-:W3:Y:S01]  /*4280*/  REDUX UR7, R0 ;  /* 0x00000000000773c4 */ /* 0x000ee20000000000 */
[----:B-1----:R-:W-:Y:S01]  /*4290*/  ISETP.EQ.U32.AND P0, PT, R2, UR4, PT ;  /* 0x0000000402007c0c */ /* 0x002fe2000bf02070 */
[----:B--2---:R-:W-:Y:S01]  /*42a0*/  IMAD.U32 R2, RZ, RZ, UR6 ;  /* 0x00000006ff027e24 */ /* 0x004fe2000f8e00ff */
[----:B---3--:R-:W-:-:S11]  /*42b0*/  MOV R3, UR7 ;  /* 0x0000000700037c02 */ /* 0x008fd60008000f00 */
[----:B------:R4:W-:Y:S04]  /*42c0*/  @P0 ATOMS.AND RZ, [UR8+0x14], R3 ;  /* 0x00001403ffff098c */ /* 0x0009e8000a800008 */
[----:B------:R4:W-:Y:S01]  /*42d0*/  @P0 ATOMS.AND RZ, [UR8+0x18], R2 ;  /* 0x00001802ffff098c */ /* 0x0009e2000a800008 */
[----:B------:R-:W-:Y:S05]  /*42e0*/  BRA `(.L_x_83) ;  /* 0x0000000000147947 */ /* 0x000fea0003800000 */
.L_x_82:
[----:B------:R-:W-:Y:S02]  /*42f0*/  MOV R2, 0x4310 ;  /* 0x0000431000027802 */ /* 0x000fe40000000f00 */
[----:B---3-5:R-:W-:Y:S05]  /*4300*/  CALL.REL.NOINC `($__internal_0_$__cuda_sm10x_tcgen05_guardrail_trap_col_being_dealloced_not_returned_by_alloc) ;  /* 0x0000008400d07944 */ /* 0x028fea0003c00000 */
[----:B------:R-:W-:Y:S05]  /*4310*/  BRA `(.L_x_83) ;  /* 0x0000000000087947 */ /* 0x000fea0003800000 */
.L_x_81:
[----:B------:R-:W-:Y:S02]  /*4320*/  MOV R2, 0x4340 ;  /* 0x0000434000027802 */ /* 0x000fe40000000f00 */
[----:B---3-5:R-:W-:Y:S05]  /*4330*/  CALL.REL.NOINC `($__internal_2_$__cuda_sm10x_tcgen05_guardrail_trap_unallocated_columns_being_dealloced) ;  /* 0x0000008400dc7944 */ /* 0x028fea0003c00000 */
.L_x_83:
[----:B------:R-:W-:Y:S01]  /*4340*/  NOP ;  /* 0x0000000000007918 */ /* 0x000fe20000000000 */
[----:B----4-:R-:W-:Y:S05]  /*4350*/  EXIT ;  /* 0x000000000000794d */ /* 0x010fea0003800000 */
.L_x_56:
[----:B------:R-:W-:-:S09]  /*4360*/  UISETP.NE.OR UP0, UPT, UR17, 0x3, !UP3 ;  /* 0x000000031100788c */ /* 0x000fd2000df05670 */
[----:B------:R-:W-:Y:S05]  /*4370*/  BRA.U UP0, `(.L_x_84) ;  /* 0x0000001100587547 */ /* 0x000fea000b800000 */
[----:B------:R-:W1:Y:S01]  /*4380*/  LDCU UR31, c[0x0][0x370] ;  /* 0x00006e00ff1f77ac */ /* 0x000e620008000800 */
[----:B------:R-:W2:Y:S01]  /*4390*/  LDC.64 R16, c[0x0][0x348] ;  /* 0x0000d200ff107b82 */ /* 0x000ea20000000a00 */
[----:B------:R-:W-:Y:S02]  /*43a0*/  HFMA2 R13, -RZ, RZ, 0, 0 ;  /* 0x00000000ff0d7431 */ /* 0x000fe400000001ff */
[----:B------:R-:W-:Y:S01]  /*43b0*/  IMAD.MOV.U32 R15, RZ, RZ, 0x1 ;  /* 0x00000001ff0f7424 */ /* 0x000fe200078e00ff */
[----:B------:R-:W1:Y:S01]  /*43c0*/  LDCU.128 UR48, c[0x0][0xb10] ;  /* 0x00016200ff3077ac */ /* 0x000e620008000c00 */
[----:B------:R-:W-:Y:S01]  /*43d0*/  IMAD.MOV.U32 R14, RZ, RZ, RZ ;  /* 0x000000ffff0e7224 */ /* 0x000fe200078e00ff */
[----:B------:R-:W-:Y:S01]  /*43e0*/  MOV R7, 0x2000 ;  /* 0x0000200000077802 */ /* 0x000fe20000000f00 */
[----:B------:R-:W3:Y:S01]  /*43f0*/  LDCU UR30, c[0x0][0x374] ;  /* 0x00006e80ff1e77ac */ /* 0x000ee20008000800 */
[----:B------:R-:W4:Y:S01]  /*4400*/  LDC.64 R2, c[0x0][0x888] ;  /* 0x00022200ff027b82 */ /* 0x000f220000000a00 */
[----:B------:R-:W3:Y:S01]  /*4410*/  LDCU UR15, c[0x0][0xb0c] ;  /* 0x00016180ff0f77ac */ /* 0x000ee20008000800 */
[----:B------:R-:W2:Y:S06]  /*4420*/  LDCU UR40, c[0x0][0xb20] ;  /* 0x00016400ff2877ac */ /* 0x000eac0008000800 */
[----:B------:R-:W4:Y:S01]  /*4430*/  LDC.64 R4, c[0x0][0x890] ;  /* 0x00022400ff047b82 */ /* 0x000f220000000a00 */
[----:B------:R-:W2:Y:S01]  /*4440*/  LDCU UR4, c[0x0][0xb30] ;  /* 0x00016600ff0477ac */ /* 0x000ea20008000800 */
[----:B------:R-:W-:Y:S01]  /*4450*/  UMOV UR21, 0x400 ;  /* 0x0000040000157882 */ /* 0x000fe20000000000 */
[----:B-1----:R-:W-:-:S02]  /*4460*/  UIMAD.WIDE.U32 UR6, UR31, UR48, URZ ;  /* 0x000000301f0672a5 */ /* 0x002fc4000f8e00ff */
[----:B---3--:R-:W-:Y:S02]  /*4470*/  UIMAD.WIDE.U32 UR8, UR30, UR51, URZ ;  /* 0x000000331e0872a5 */ /* 0x008fe4000f8e00ff */
[----:B------:R-:W-:Y:S02]  /*4480*/  ULEA UR21, UR45, UR21, 0x18 ;  /* 0x000000152d157291 */ /* 0x000fe4000f8ec0ff */
[----:B------:R-:W-:Y:S02]  /*4490*/  UPLOP3.LUT UP3, UPT, UPT, UPT, UPT, 0x40, 0x4 ;  /* 0x000000000004789c */ /* 0x000fe40003f6e870 */
[----:B------:R-:W-:Y:S01]  /*44a0*/  UIADD3 UR37, UPT, UPT, UR21, 0x68, URZ ;  /* 0x0000006815257890 */ /* 0x000fe2000fffe0ff */
[----:B------:R-:W-:Y:S01]  /*44b0*/  UMOV UR6, UR7 ;  /* 0x0000000700067c82 */ /* 0x000fe20008000000 */
[----:B------:R-:W-:Y:S01]  /*44c0*/  UMOV UR38, UR9 ;  /* 0x0000000900267c82 */ /* 0x000fe20008000000 */
[----:B------:R-:W-:Y:S02]  /*44d0*/  UISETP.GE.AND UP0, UPT, UR42, 0x1, UPT ;  /* 0x000000012a00788c */ /* 0x000fe4000bf06270 */
[----:B------:R-:W-:Y:S01]  /*44e0*/  UISETP.NE.AND UP4, UPT, UR42, 0x1, UPT ;  /* 0x000000012a00788c */ /* 0x000fe2000bf85270 */
[----:B------:R-:W1:Y:S01]  /*44f0*/  LDCU.64 UR22, c[0x0][0xb28] ;  /* 0x00016500ff1677ac */ /* 0x000e620008000a00 */
[----:B------:R-:W-:-:S02]  /*4500*/  UISETP.NE.AND UP6, UPT, UR15, 0x1, UPT ;  /* 0x000000010f00788c */ /* 0x000fc4000bfc5270 */
[----:B------:R-:W-:Y:S02]  /*4510*/  UISETP.NE.AND UP5, UPT, UR50, 0x1, UPT ;  /* 0x000000013200788c */ /* 0x000fe4000bfa5270 */
[----:B------:R-:W-:Y:S02]  /*4520*/  UIADD3 UR33, UPT, UPT, UR21, 0x50, URZ ;  /* 0x0000005015217890 */ /* 0x000fe4000fffe0ff */
[----:B------:R-:W-:Y:S02]  /*4530*/  UIADD3 UR25, UPT, UPT, UR21, 0x58, URZ ;  /* 0x0000005815197890 */ /* 0x000fe4000fffe0ff */
[----:B------:R-:W-:Y:S02]  /*4540*/  UIADD3 UR17, UPT, UPT, UR21, 0x60, URZ ;  /* 0x0000006015117890 */ /* 0x000fe4000fffe0ff */
[----:B------:R-:W-:Y:S02]  /*4550*/  UPRMT UR37, UR45, 0x654, UR37 ;  /* 0x000006542d257896 */ /* 0x000fe40008000025 */
[----:B------:R-:W-:-:S02]  /*4560*/  USHF.R.U32.HI UR39, URZ, UR49, UR6 ;  /* 0x00000031ff277299 */ /* 0x000fc40008011606 */
[----:B--2---:R-:W-:Y:S02]  /*4570*/  USHF.R.U32.HI UR38, URZ, UR40, UR38 ;  /* 0x00000028ff267299 */ /* 0x004fe40008011626 */
[----:B------:R-:W-:-:S11]  /*4580*/  UISETP.NE.AND UP2, UPT, UR4, 0x1, UPT ;  /* 0x000000010400788c */ /* 0x000fd6000bf45270 */
.L_x_95:
[C---:B------:R-:W-:Y:S02]  /*4590*/  LEA R12, R14.reuse, UR21, 0x3 ;  /* 0x000000150e0c7c11 */ /* 0x040fe4000f8e18ff */
[----:B------:R-:W-:Y:S02]  /*45a0*/  SHF.L.U32 R9, R13, 0x1f, RZ ;  /* 0x0000001f0d097819 */ /* 0x000fe400000006ff */
[----:B------:R-:W-:Y:S02]  /*45b0*/  LEA R10, R14, UR21, 0x4 ;  /* 0x000000150e0a7c11 */ /* 0x000fe4000f8e20ff */
[----:B--2---:R-:W2:Y:S02]  /*45c0*/  SYNCS.PHASECHK.TRANS64.TRYWAIT P0, [R12+URZ+0xa0], R9 ;  /* 0x0000a0090c0075a7 */ /* 0x004ea400080011ff */
[----:B--2---:R-:W-:Y:S05]  /*45d0*/  @!P0 BRA `(.L_x_85) ;  /* 0x0000007c00d08947 */ /* 0x004fea0003800000 */
.L_x_173:
[----:B--2---:R-:W2:Y:S01]  /*45e0*/  LDS.128 R8, [R10+0x110] ;  /* 0x000110000a087984 */ /* 0x004ea20000000c00 */
[----:B------:R-:W-:Y:S01]  /*45f0*/  UISETP.GE.AND UP0, UPT, UR42, 0x1, UPT ;  /* 0x000000012a00788c */ /* 0x000fe2000bf06270 */
[----:B------:R-:W-:Y:S01]  /*4600*/  @!PT LDS RZ, [RZ] ;  /* 0x00000000fffff984 */ /* 0x000fe20000000800 */
[----:B------:R-:W-:Y:S01]  /*4610*/  @!PT LDS RZ, [RZ] ;  /* 0x00000000fffff984 */ /* 0x000fe20000000800 */
[----:B------:R-:W-:Y:S01]  /*4620*/  @!PT LDS RZ, [RZ] ;  /* 0x00000000fffff984 */ /* 0x000fe20000000800 */
[----:B------:R-:W-:Y:S01]  /*4630*/  @!PT LDS RZ, [RZ] ;  /* 0x00000000fffff984 */ /* 0x000fe20000000800 */
[----:B------:R3:W-:Y:S06]  /*4640*/  MEMBAR.ALL.CTA ;  /* 0x0000000000007992 */ /* 0x0007ec0000008000 */
[----:B---3--:R-:W3:Y:S01]  /*4650*/  FENCE.VIEW.ASYNC.S ;  /* 0x00000000000073c6 */ /* 0x008ee20000000000 */
[----:B--2---:R-:W-:Y:S11]  /*4660*/  LOP3.LUT P0, RZ, R10, 0x1, RZ, 0xc0, !PT ;  /* 0x000000010aff7812 */ /* 0x004ff6000780c0ff */
[----:B------:R-:W-:Y:S02]  /*4670*/  @!UPT UIADD3 URZ, UPT, UPT, URZ, URZ, URZ ;  /* 0x000000fffffff290 */ /* 0x000fe4000fffe0ff */
[----:B---3--:R-:W-:Y:S01]  /*4680*/  VOTEU.ANY UP1, P0 ;  /* 0x0000000000ff7886 */ /* 0x008fe20000020100 */
[----:B------:R-:W-:Y:S11]  /*4690*/  PLOP3.LUT P0, PT, PT, PT, UP1, 0x80, 0x8 ;  /* 0x000000000008781c */ /* 0x000ff60003f0f018 */
[----:B------:R-:W-:Y:S02]  /*46a0*/  @!UPT UIADD3 URZ, UPT, UPT, URZ, URZ, URZ ;  /* 0x000000fffffff290 */ /* 0x000fe4000fffe0ff */
[----:B------:R-:W-:Y:S02]  /*46b0*/  @P0 SHF.R.U32.HI R0, RZ, 0x10, R9 ;  /* 0x00000010ff000819 */ /* 0x000fe40000011609 */
[----:B------:R-:W-:Y:S02]  /*46c0*/  @P0 MOV R6, R8 ;  /* 0x0000000800060202 */ /* 0x000fe40000000f00 */
[----:B------:R-:W-:Y:S01]  /*46d0*/  @P0 R2UR UR4, R0 ;  /* 0x00000000000402ca */ /* 0x000fe200000e0000 */
[----:B------:R-:W-:Y:S01]  /*46e0*/  VIADD R0, R12, 0xb0 ;  /* 0x000000b00c007836 */ /* 0x000fe20000000000 */
[----:B------:R-:W-:Y:S02]  /*46f0*/  @P0 LOP3.LUT R8, R9, 0xffff, RZ, 0xc0, !PT ;  /* 0x0000ffff09080812 */ /* 0x000fe400078ec0ff */
[----:B------:R-:W-:Y:S02]  /*4700*/  @P0 R2UR UR6, R6 ;  /* 0x00000000060602ca */ /* 0x000fe400000e0000 */
[----:B------:R-:W-:Y:S02]  /*4710*/  PRMT R0, RZ, 0x654, R0 ;  /* 0x00000654ff007816 */ /* 0x000fe40000000000 */
[----:B------:R-:W-:Y:S02]  /*4720*/  @P0 R2UR UR5, R8 ;  /* 0x00000000080502ca */ /* 0x000fe400000e0000 */
[----:B------:R2:W-:Y:S03]  /*4730*/  SYNCS.ARRIVE.TRANS64.RED.A1T0 RZ, [R0+URZ], RZ ;  /* 0x000000ff00ff79a7 */ /* 0x0005e600081004ff */
[----:B------:R-:W-:Y:S04]  /*4740*/  @UP1 UMOV UR29, UR4 ;  /* 0x00000004001d1c82 */ /* 0x000fe80008000000 */
[----:B------:R-:W-:Y:S04]  /*4750*/  @UP1 UMOV UR14, UR6 ;  /* 0x00000006000e1c82 */ /* 0x000fe80008000000 */
[----:B------:R-:W-:Y:S01]  /*4760*/  @UP1 UMOV UR13, UR5 ;  /* 0x00000005000d1c82 */ /* 0x000fe20008000000 */
[----:B------:R-:W-:Y:S05]  /*4770*/  BRA.U !UP0, `(.L_x_86) ;  /* 0x0000000108a47547 */ /* 0x000fea000b800000 */
[----:B------:R-:W-:Y:S02]  /*4780*/  UIMAD.WIDE.U32 UR18, UR13, UR51, URZ ;  /* 0x000000330d1272a5 */ /* 0x000fe4000f8e00ff */
[----:B------:R-:W-:Y:S02]  /*4790*/  UIMAD.WIDE.U32 UR26, UR14, UR48, URZ ;  /* 0x000000300e1a72a5 */ /* 0x000fe4000f8e00ff */
[----:B------:R-:W-:Y:S02]  /*47a0*/  USEL UR4, UR30, UR38, !UP5 ;  /* 0x000000261e047287 */ /* 0x000fe4000e800000 */
[----:B------:R-:W-:Y:S02]  /*47b0*/  USEL UR7, UR31, UR39, !UP6 ;  /* 0x000000271f077287 */ /* 0x000fe4000f000000 */
[----:B-1----:R-:W-:Y:S02]  /*47c0*/  UIMAD.WIDE.U32 UR8, UR4, UR22, URZ ;  /* 0x00000016040872a5 */ /* 0x002fe4000f8e00ff */
[----:B------:R-:W-:Y:S01]  /*47d0*/  UIMAD.WIDE.U32 UR10, UR7, UR22, URZ ;  /* 0x00000016070a72a5 */ /* 0x000fe2000f8e00ff */
[----:B------:R-:W-:Y:S02]  /*47e0*/  UMOV UR5, UR19 ;  /* 0x0000001300057c82 */ /* 0x000fe40008000000 */
[----:B------:R-:W-:Y:S03]  /*47f0*/  USHF.R.U32.HI UR6, URZ, UR40, UR5 ;  /* 0x00000028ff067299 */ /* 0x000fe60008011605 */
[----:B------:R-:W-:Y:S01]  /*4800*/  UMOV UR5, UR27 ;  /* 0x0000001b00057c82 */ /* 0x000fe20008000000 */
[----:B------:R-:W-:Y:S02]  /*4810*/  USEL UR6, UR13, UR6, !UP5 ;  /* 0x000000060d067287 */ /* 0x000fe4000e800000 */
[----:B------:R-:W-:Y:S03]  /*4820*/  USHF.R.U32.HI UR12, URZ, UR49, UR5 ;  /* 0x00000031ff0c7299 */ /* 0x000fe60008011605 */
[----:B------:R-:W-:Y:S02]  /*4830*/  UMOV UR5, UR9 ;  /* 0x0000000900057c82 */ /* 0x000fe40008000000 */
[----:B------:R-:W-:Y:S03]  /*4840*/  @UP4 USHF.R.U32.HI UR4, URZ, UR23, UR5 ;  /* 0x00000017ff044299 */ /* 0x000fe60008011605 */
[----:B------:R-:W-:Y:S01]  /*4850*/  UMOV UR5, UR11 ;  /* 0x0000000b00057c82 */ /* 0x000fe20008000000 */
[----:B------:R-:W-:Y:S02]  /*4860*/  UIMAD UR4, UR42, UR4, URZ ;  /* 0x000000042a0472a4 */ /* 0x000fe4000f8e02ff */
[----:B------:R-:W-:Y:S02]  /*4870*/  @UP4 USHF.R.U32.HI UR7, URZ, UR23, UR5 ;  /* 0x00000017ff074299 */ /* 0x000fe40008011605 */
[----:B------:R-:W-:Y:S02]  /*4880*/  UIMAD.WIDE.U32 UR10, UR6, UR22, URZ ;  /* 0x00000016060a72a5 */ /* 0x000fe4000f8e00ff */
[----:B------:R-:W-:Y:S02]  /*4890*/  USEL UR5, UR14, UR12, !UP6 ;  /* 0x0000000c0e057287 */ /* 0x000fe4000f000000 */
[----:B------:R-:W-:Y:S02]  /*48a0*/  UIMAD UR8, UR42, UR7, URZ ;  /* 0x000000072a0872a4 */ /* 0x000fe4000f8e02ff */
[----:B------:R-:W-:Y:S03]  /*48b0*/  UISETP.GE.AND UP0, UPT, UR6, UR4, UPT ;  /* 0x000000040600728c */ /* 0x000fe6000bf06270 */
[----:B------:R-:W-:Y:S01]  /*48c0*/  UMOV UR4, UR11 ;  /* 0x0000000b00047c82 */ /* 0x000fe20008000000 */
[----:B------:R-:W-:Y:S02]  /*48d0*/  UISETP.GE.OR UP0, UPT, UR5, UR8, UP0 ;  /* 0x000000080500728c */ /* 0x000fe40008706670 */
[----:B------:R-:W-:Y:S02]  /*48e0*/  USHF.R.U32.HI UR4, URZ, UR23, UR4 ;  /* 0x00000017ff047299 */ /* 0x000fe40008011604 */
[----:B------:R-:W-:Y:S02]  /*48f0*/  UIMAD.WIDE.U32 UR8, UR5, UR22, URZ ;  /* 0x00000016050872a5 */ /* 0x000fe4000f8e00ff */
[----:B------:R-:W-:Y:S04]  /*4900*/  USEL UR10, UR6, UR4, !UP4 ;  /* 0x00000004060a7287 */ /* 0x000fe8000e000000 */
[----:B------:R-:W-:Y:S01]  /*4910*/  UIADD3 UR11, UPT, UPT, -UR10, URZ, URZ ;  /* 0x000000ff0a0b7290 */ /* 0x000fe2000fffe1ff */
[----:B------:R-:W-:Y:S02]  /*4920*/  @!UP0 UMOV UR4, UR9 ;  /* 0x0000000900048c82 */ /* 0x000fe40008000000 */
[----:B------:R-:W-:Y:S02]  /*4930*/  @!UP0 USHF.R.U32.HI UR4, URZ, UR23, UR4 ;  /* 0x00000017ff048299 */ /* 0x000fe40008011604 */
[----:B------:R-:W-:Y:S02]  /*4940*/  UIMAD UR8, UR42, UR11, UR6 ;  /* 0x0000000b2a0872a4 */ /* 0x000fe4000f8e0206 */
[----:B------:R-:W-:Y:S04]  /*4950*/  @!UP0 USEL UR4, UR5, UR4, !UP4 ;  /* 0x0000000405048287 */ /* 0x000fe8000e000000 */
[----:B------:R-:W-:Y:S02]  /*4960*/  @!UP0 UIMAD UR8, UR7, UR8, UR4 ;  /* 0x00000008070882a4 */ /* 0x000fe4000f8e0204 */
[----:B------:R-:W-:Y:S02]  /*4970*/  @!UP0 UIADD3 UR9, UPT, UPT, UR10, -UR4, URZ ;  /* 0x800000040a098290 */ /* 0x000fe4000fffe0ff */
[----:B------:R-:W-:Y:S02]  /*4980*/  UIADD3 UR4, UPT, UPT, -UR5, URZ, URZ ;  /* 0x000000ff05047290 */ /* 0x000fe4000fffe1ff */
[----:B------:R-:W-:Y:S02]  /*4990*/  UIADD3 UR7, UPT, UPT, -UR6, URZ, URZ ;  /* 0x000000ff06077290 */ /* 0x000fe4000fffe1ff */
[----:B------:R-:W-:Y:S02]  /*49a0*/  @!UP0 UIMAD UR6, UR9, UR42, UR5 ;  /* 0x0000002a090682a4 */ /* 0x000fe4000f8e0205 */
[----:B------:R-:W-:Y:S02]  /*49b0*/  UIMAD UR14, UR15, UR4, UR14 ;  /* 0x000000040f0e72a4 */ /* 0x000fe4000f8e020e */
[----:B------:R-:W-:Y:S01]  /*49c0*/  UIMAD UR13, UR50, UR7, UR13 ;  /* 0x00000007320d72a4 */ /* 0x000fe2000f8e020d */
[----:B------:R-:W-:Y:S02]  /*49d0*/  @!UP0 UMOV UR5, UR8 ;  /* 0x0000000800058c82 */ /* 0x000fe40008000000 */
[----:B------:R-:W-:Y:S02]  /*49e0*/  UIMAD UR14, UR5, UR15, UR14 ;  /* 0x0000000f050e72a4 */ /* 0x000fe4000f8e020e */
[----:B------:R-:W-:Y:S11]  /*49f0*/  UIMAD UR13, UR6, UR50, UR13 ;  /* 0x00000032060d72a4 */ /* 0x000ff6000f8e020d */
[----:B------:R-:W-:Y:S01]  /*4a00*/  @!UPT UIADD3 URZ, UPT, UPT, URZ, URZ, URZ ;  /* 0x000000fffffff290 */ /* 0x000fe2000fffe0ff */
.L_x_86:
[----:B------:R-:W3:Y:S01]  /*4a10*/  @!UP2 LDCU.128 UR8, c[0x0][0xb10] ;  /* 0x00016200ff08a7ac */ /* 0x000ee20008000c00 */
[C---:B----4-:R-:W-:Y:S02]  /*4a20*/  ISETP.NE.U32.AND P1, PT, R4.reuse, RZ, PT ;  /* 0x000000ff0400720c */ /* 0x050fe40003f25070 */
[----:B------:R-:W-:Y:S02]  /*4a30*/  ISETP.NE.U32.AND P0, PT, R4, RZ, PT ;  /* 0x000000ff0400720c */ /* 0x000fe40003f05070 */
[C---:B------:R-:W-:Y:S02]  /*4a40*/  ISETP.NE.AND.EX P1, PT, R5.reuse, RZ, PT, P1 ;  /* 0x000000ff0500720c */ /* 0x040fe40003f25310 */
[----:B------:R-:W-:Y:S01]  /*4a50*/  ISETP.NE.AND.EX P0, PT, R5, RZ, PT, P0 ;  /* 0x000000ff0500720c */ /* 0x000fe20003f05300 */
[----:B------:R-:W4:Y:S01]  /*4a60*/  @!UP2 LDCU UR5, c[0x0][0xb0c] ;  /* 0x00016180ff05a7ac */ /* 0x000f220008000800 */
[----:B------:R-:W-:Y:S01]  /*4a70*/  SHF.L.U32 R9, R15, 0x1f, RZ ;  /* 0x0000001f0f097819 */ /* 0x000fe200000006ff */
[----:B------:R-:W-:Y:S02]  /*4a80*/  USHF.L.U32 UR35, UR16, 0x7, URZ ;  /* 0x0000000710237899 */ /* 0x000fe400080006ff */
[----:B------:R-:W-:Y:S02]  /*4a90*/  USHF.L.U32 UR34, UR20, 0x8, URZ ;  /* 0x0000000814227899 */ /* 0x000fe400080006ff */
[----:B---3--:R-:W-:Y:S07]  /*4aa0*/  UIMAD.WIDE.U32 UR6, UR14, UR8, URZ ;  /* 0x000000080e0672a5 */ /* 0x008fee000f8e00ff */
[----:B------:R-:W-:Y:S01]  /*4ab0*/  @!UP2 UMOV UR4, UR7 ;  /* 0x000000070004ac82 */ /* 0x000fe20008000000 */
[----:B----4-:R-:W-:Y:S02]  /*4ac0*/  @!UP2 UISETP.NE.AND UP0, UPT, UR5, 0x1, UPT ;  /* 0x000000010500a88c */ /* 0x010fe4000bf05270 */
[----:B------:R-:W-:Y:S02]  /*4ad0*/  @!UP2 USHF.R.U32.HI UR4, URZ, UR9, UR4 ;  /* 0x00000009ff04a299 */ /* 0x000fe40008011604 */
[----:B------:R-:W-:Y:S02]  /*4ae0*/  UIMAD.WIDE.U32 UR6, UR13, UR11, URZ ;  /* 0x0000000b0d0672a5 */ /* 0x000fe4000f8e00ff */
[----:B------:R-:W-:Y:S02]  /*4af0*/  @!UP2 USEL UR8, UR14, UR4, !UP0 ;  /* 0x000000040e08a287 */ /* 0x000fe4000c000000 */
[----:B------:R-:W-:Y:S03]  /*4b00*/  @!UP2 UISETP.NE.AND UP0, UPT, UR10, 0x1, UPT ;  /* 0x000000010a00a88c */ /* 0x000fe6000bf05270 */
[----:B------:R-:W-:Y:S02]  /*4b10*/  @!UP2 UMOV UR6, UR7 ;  /* 0x000000070006ac82 */ /* 0x000fe40008000000 */
[----:B------:R-:W3:Y:S02]  /*4b20*/  @!UP2 LDCU UR4, c[0x0][0xb20] ;  /* 0x00016400ff04a7ac */ /* 0x000ee40008000800 */
[----:B---3--:R-:W-:Y:S04]  /*4b30*/  @!UP2 USHF.R.U32.HI UR6, URZ, UR4, UR6 ;  /* 0x00000004ff06a299 */ /* 0x008fe80008011606 */
[----:B------:R-:W-:Y:S04]  /*4b40*/  @!UP2 USEL UR6, UR13, UR6, !UP0 ;  /* 0x000000060d06a287 */ /* 0x000fe8000c000000 */
[----:B------:R-:W-:Y:S02]  /*4b50*/  @!UP2 UIADD3 UR4, UPT, UPT, -UR8, UR6, URZ ;  /* 0x000000060804a290 */ /* 0x000fe4000fffe1ff */
[----:B------:R-:W-:Y:S02]  /*4b60*/  @!UP2 UIADD3 UR6, UPT, UPT, UR8, -UR6, URZ ;  /* 0x800000060806a290 */ /* 0x000fe4000fffe0ff */
[----:B------:R-:W-:Y:S02]  /*4b70*/  @!UP2 UIMAD UR14, UR4, UR5, UR14 ;  /* 0x00000005040ea2a4 */ /* 0x000fe4000f8e020e */
[----:B------:R-:W-:Y:S01]  /*4b80*/  @!UP2 UIMAD UR13, UR6, UR10, UR13 ;  /* 0x0000000a060da2a4 */ /* 0x000fe2000f8e020d */
[----:B------:R-:W-:Y:S11]  /*4b90*/  BRA.U UP3, `(.L_x_87) ;  /* 0x0000000103107547 */ /* 0x000ff6000b800000 */
[----:B--2---:R-:W-:Y:S04]  /*4ba0*/  MOV R0, UR41 ;  /* 0x0000002900007c02 */ /* 0x004fe80008000f00 */
[----:B------:R-:W-:Y:S04]  /*4bb0*/  SHF.L.U32 R11, R0, 0x1f, RZ ;  /* 0x0000001f000b7819 */ /* 0x000fe800000006ff */
[----:B------:R-:W2:Y:S02]  /*4bc0*/  SYNCS.PHASECHK.TRANS64.TRYWAIT P2, [UR21+0x98], R11 ;  /* 0x0000980bff0075a7 */ /* 0x000ea40008041115 */
[----:B--2---:R-:W-:Y:S05]  /*4bd0*/  @!P2 BRA `(.L_x_88) ;  /* 0x000000780064a947 */ /* 0x004fea0003800000 */
.L_x_87:
[----:B------:R-:W-:Y:S05]  /*4be0*/  @!P1 BRA `(.L_x_89) ;  /* 0x0000000000309947 */ /* 0x000fea0003800000 */
[----:B------:R-:W-:Y:S01]  /*4bf0*/  ISETP.NE.U32.AND P1, PT, R2, RZ, PT ;  /* 0x000000ff0200720c */ /* 0x000fe20003f25070 */
[----:B------:R-:W3:Y:S01]  /*4c00*/  LDCU.64 UR4, c[0x0][0x358] ;  /* 0x00006b00ff0477ac */ /* 0x000ee20008000a00 */
[----:B------:R-:W-:Y:S02]  /*4c10*/  IMAD.MOV.U32 R158, RZ, RZ, 0x1 ;  /* 0x00000001ff9e7424 */ /* 0x000fe400078e00ff */
[----:B------:R-:W-:Y:S11]  /*4c20*/  ISETP.NE.AND.EX P1, PT, R3, RZ, PT, P1 ;  /* 0x000000ff0300720c */ /* 0x000ff60003f25310 */
[----:B------:R-:W-:Y:S02]  /*4c30*/  @!UPT UIADD3 URZ, UPT, UPT, URZ, URZ, URZ ;  /* 0x000000fffffff290 */ /* 0x000fe4000fffe0ff */
[----:B--2---:R-:W2:Y:S01]  /*4c40*/  @P1 LDC.64 R10, c[0x0][0x888] ;  /* 0x00022200ff0a1b82 */ /* 0x004ea20000000a00 */
[----:B------:R-:W-:Y:S04]  /*4c50*/  @P1 IMAD R0, R4, UR36, RZ ;  /* 0x0000002404001c24 */ /* 0x000fe8000f8e02ff */
[----:B--2---:R-:W-:Y:S04]  /*4c60*/  @P1 IMAD.WIDE R10, R0, 0x4, R10 ;  /* 0x00000004000a1825 */ /* 0x004fe800078e020a */
[----:B------:R-:W-:Y:S01]  /*4c70*/  HFMA2 R0, -RZ, RZ, 0, 5.9604644775390625e-08 ;  /* 0x00000001ff007431 */ /* 0x000fe200000001ff */
[----:B---3-5:R3:W5:Y:S04]  /*4c80*/  @P1 LDG.E R73, desc[UR4][R10.64] ;  /* 0x000000040a491981 */ /* 0x028768000c1e1900 */
[----:B------:R-:W-:Y:S01]  /*4c90*/  @!P1 PRMT R158, R0, 0x7610, R158 ;  /* 0x00007610009e9816 */ /* 0x000fe2000000009e */
[----:B---3--:R-:W4:Y:S06]  /*4ca0*/  @!P1 LDC R73, c[0x0][0x880] ;  /* 0x00022000ff499b82 */ /* 0x008f2c0000000800 */
.L_x_89:
[----:B----45:R-:W-:Y:S01]  /*4cb0*/  @!P0 FSETP.EQ.AND P1, PT, R73, RZ, PT ;  /* 0x000000ff4900820b */ /* 0x030fe20003f22000 */
[----:B------:R-:W-:Y:S01]  /*4cc0*/  @!UPT UIADD3 URZ, UPT, UPT, URZ, URZ, URZ ;  /* 0x000000fffffff290 */ /* 0x000fe2000fffe0ff */
[----:B------:R-:W-:Y:S11]  /*4cd0*/  @!P0 BRA `(.L_x_90) ;  /* 0x0000000000188947 */ /* 0x000ff60003800000 */
[----:B------:R-:W-:Y:S02]  /*4ce0*/  LOP3.LUT P0, RZ, R158, 0xff, RZ, 0xc0, !PT ;  /* 0x000000ff9eff7812 */ /* 0x000fe4000780c0ff */
[----:B------:R-:W-:Y:S04]  /*4cf0*/  ISETP.NE.U32.AND P1, PT, R2, RZ, PT ;  /* 0x000000ff0200720c */ /* 0x000fe80003f25070 */
[----:B------:R-:W-:Y:S04]  /*4d00*/  ISETP.NE.AND.EX P1, PT, R3, RZ, PT, P1 ;  /* 0x000000ff0300720c */ /* 0x000fe80003f25310 */
[----:B------:R-:W-:Y:S03]  /*4d10*/  PLOP3.LUT P1, PT, P1, PT, PT, 0x8, 0x80 ;  /* 0x000000000080781c */ /* 0x000fe60000f2e170 */
[----:B------:R-:W-:Y:S11]  /*4d20*/  @P0 FSETP.EQ.AND P1, PT, R73, RZ, PT ;  /* 0x000000ff4900020b */ /* 0x000ff60003f22000 */
[----:B------:R-:W-:Y:S02]  /*4d30*/  @!UPT UIADD3 URZ, UPT, UPT, URZ, URZ, URZ ;  /* 0x000000fffffff290 */ /* 0x000fe4000fffe0ff */
.L_x_90:
[----:B------:R-:W3:Y:S01]  /*4d40*/  SYNCS.PHASECHK.TRANS64.TRYWAIT P2, [UR21+0x70], R9 ;  /* 0x00007009ff0075a7 */ /* 0x000ee20008041115 */
[----:B------:R-:W-:Y:S04]  /*4d50*/  ELECT P0, URZ, PT ;  /* 0x0000000000ff782f */ /* 0x000fe80003800000 */
[----:B------:R-:W-:Y:S11]  /*4d60*/  PLOP3.LUT P1, PT, P1, P0, PT, 0xf2, 0x2f ;  /* 0x00000000002f781c */ /* 0x000ff60000f21e72 */
[----:B------:R-:W-:Y:S02]  /*4d70*/  @!UPT UIADD3 URZ, UPT, UPT, URZ, URZ, URZ ;  /* 0x000000fffffff290 */ /* 0x000fe4000fffe0ff */
[----:B------:R-:W-:Y:S05]  /*4d80*/  @!P1 IADD3 R8, P0, PT, R16, 0x580, RZ ;  /* 0x0000058010089810 */ /* 0x000fea0007f1e0ff */
[----:B------:R-:W-:Y:S01]  /*4d90*/  @!P1 IMAD.X R6, RZ, RZ, R17, P0 ;  /* 0x000000ffff069224 */ /* 0x000fe200000e0611 */
[----:B---3--:R-:W-:Y:S07]  /*4da0*/  @!P2 BRA `(.L_x_91) ;  /* 0x000000780008a947 */ /* 0x008fee0003800000 */
.L_x_176:
[----:B------:R-:W-:Y:S01]  /*4db0*/  @!P1 R2UR UR5, R8 ;  /* 0x00000000080592ca */ /* 0x000fe200000e0000 */
[----:B------:R-:W-:Y:S01]  /*4dc0*/  VOTEU.ALL UP0, P1 ;  /* 0x0000000000ff7886 */ /* 0x000fe20000800000 */
[----:B------:R-:W-:Y:S01]  /*4dd0*/  @!P1 R2UR UR4, R6 ;  /* 0x00000000060492ca */ /* 0x000fe200000e0000 */
[----:B--2---:R-:W-:Y:S01]  /*4de0*/  @!P1 IMAD.MOV.U32 R0, RZ, RZ, 0x2000 ;  /* 0x00002000ff009424 */ /* 0x004fe200078e00ff */
[----:B------:R-:W-:Y:S01]  /*4df0*/  UMOV UR8, 0x0 ;  /* 0x0000000000087882 */ /* 0x000fe20000000000 */
[----:B------:R-:W-:Y:S01]  /*4e00*/  UMOV UR9, 0x10000000 ;  /* 0x1000000000097882 */ /* 0x000fe20000000000 */
[----:B------:R-:W-:Y:S01]  /*4e10*/  @!UP0 UIADD3 UR32, UPT, UPT, UR21, 0x200, URZ ;  /* 0x0000020015208890 */ /* 0x000fe2000fffe0ff */
[----:B------:R-:W-:Y:S01]  /*4e20*/  @!P1 IADD3 R8, P0, PT, R16, 0x580, RZ ;  /* 0x0000058010089810 */ /* 0x000fe20007f1e0ff */
[----:B------:R-:W-:Y:S01]  /*4e30*/  VOTEU.ALL UP0, P1 ;  /* 0x0000000000ff7886 */ /* 0x000fe20000800000 */
[----:B------:R-:W-:Y:S03]  /*4e40*/  UPRMT UR6, UR45, 0x654, UR33 ;  /* 0x000006542d067896 */ /* 0x000fe60008000021 */
[----:B------:R-:W-:Y:S02]  /*4e50*/  @!P1 IMAD.X R6, RZ, RZ, R17, P0 ;  /* 0x000000ffff069224 */ /* 0x000fe400000e0611 */
[----:B------:R-:W-:Y:S02]  /*4e60*/  IMAD.U32 R10, RZ, RZ, UR5 ;  /* 0x00000005ff0a7e24 */ /* 0x000fe4000f8e00ff */
[----:B------:R-:W-:Y:S03]  /*4e70*/  IMAD.U32 R11, RZ, RZ, UR4 ;  /* 0x00000004ff0b7e24 */ /* 0x000fe6000f8e00ff */
[----:B------:R-:W-:Y:S02]  /*4e80*/  @!P1 R2UR UR4, R10 ;  /* 0x000000000a0492ca */ /* 0x000fe400000e0000 */
[----:B------:R-:W-:Y:S11]  /*4e90*/  @!P1 R2UR UR5, R11 ;  /* 0x000000000b0592ca */ /* 0x000ff600000e0000 */
[----:B------:R-:W-:Y:S02]  /*4ea0*/  @!UPT UIADD3 URZ, UPT, UPT, URZ, URZ, URZ ;  /* 0x000000fffffff290 */ /* 0x000fe4000fffe0ff */
[----:B------:R2:W-:Y:S01]  /*4eb0*/  @!UP0 UTMALDG.3D [UR32], [UR4], desc[UR8] ;  /* 0x00000820040085b4 */ /* 0x0005e20008011000 */
[----:B------:R2:W-:Y:S01]  /*4ec0*/  @!P1 SYNCS.ARRIVE.TRANS64.RED.A0TR RZ, [UR21+0x50], R0 ;  /* 0x00005000ffff99a7 */ /* 0x0005e20008300415 */
[----:B------:R-:W-:Y:S01]  /*4ed0*/  SYNCS.ARRIVE.TRANS64.RED.A1T0 RZ, [UR6], RZ ;  /* 0x000000ffffff79a7 */ /* 0x000fe20008100406 */
[----:B------:R-:W3:Y:S02]  /*4ee0*/  SYNCS.PHASECHK.TRANS64.TRYWAIT P2, [UR21+0x78], R9 ;  /* 0x00007809ff0075a7 */ /* 0x000ee40008041115 */
[----:B--23--:R-:W-:Y:S05]  /*4ef0*/  @!P2 BRA `(.L_x_92) ;  /* 0x0000007400cca947 */ /* 0x00cfea0003800000 */
.L_x_178:
        /* <DEDUP_REMOVED lines=8> */
[----:B------:R-:W-:Y:S01]  /*4f80*/  @!UP0 UIADD3 UR24, UPT, UPT, UR21, 0x2200, URZ ;  /* 0x0000220015188890 */ /* 0x000fe2000fffe0ff */
[----:B------:R-:W-:Y:S01]  /*4f90*/  VOTEU.ALL UP0, P1 ;  /* 0x0000000000ff7886 */ /* 0x000fe20000800000 */
[----:B------:R-:W-:Y:S01]  /*4fa0*/  UMOV UR27, UR35 ;  /* 0x00000023001b7c82 */ /* 0x000fe20008000000 */
[----:B------:R-:W-:Y:S02]  /*4fb0*/  UMOV UR28, UR36 ;  /* 0x00000024001c7c82 */ /* 0x000fe40008000000 */
[----:B------:R-:W-:Y:S01]  /*4fc0*/  IMAD.U32 R10, RZ, RZ, UR5 ;  /* 0x00000005ff0a7e24 */ /* 0x000fe2000f8e00ff */
[----:B------:R-:W-:Y:S01]  /*4fd0*/  UPRMT UR6, UR45, 0x654, UR25 ;  /* 0x000006542d067896 */ /* 0x000fe20008000019 */
[----:B------:R-:W-:Y:S02]  /*4fe0*/  IMAD.U32 R11, RZ, RZ, UR4 ;  /* 0x00000004ff0b7e24 */ /* 0x000fe4000f8e00ff */
[----:B------:R-:W-:Y:S01]  /*4ff0*/  @!P1 IMAD.X R6, RZ, RZ, R17, P0 ;  /* 0x000000ffff069224 */ /* 0x000fe200000e0611 */
        /* <DEDUP_REMOVED lines=8> */
.L_x_180:
[----:B------:R-:W-:Y:S01]  /*5080*/  @!P1 R2UR UR5, R8 ;  /* 0x00000000080592ca */ /* 0x000fe200000e0000 */
[----:B------:R-:W-:Y:S01]  /*5090*/  VOTEU.ALL UP0, P1 ;  /* 0x0000000000ff7886 */ /* 0x000fe20000800000 */
[----:B------:R-:W-:Y:S01]  /*50a0*/  @!P1 R2UR UR4, R6 ;  /* 0x00000000060492ca */ /* 0x000fe200000e0000 */
[----:B--2---:R-:W-:Y:S01]  /*50b0*/  @!P1 IMAD.MOV.U32 R0, RZ, RZ, 0x2000 ;  /* 0x00002000ff009424 */ /* 0x004fe200078e00ff */
[----:B------:R-:W-:Y:S01]  /*50c0*/  UMOV UR8, 0x0 ;  /* 0x0000000000087882 */ /* 0x000fe20000000000 */
[----:B------:R-:W-:Y:S01]  /*50d0*/  UMOV UR9, 0x10000000 ;  /* 0x1000000000097882 */ /* 0x000fe20000000000 */
[----:B------:R-:W-:Y:S01]  /*50e0*/  @!UP0 UIADD3 UR18, UPT, UPT, UR34, 0x80, URZ ;  /* 0x0000008022128890 */ /* 0x000fe2000fffe0ff */
[----:B------:R-:W-:Y:S01]  /*50f0*/  VIADD R14, R14, 0x1 ;  /* 0x000000010e0e7836 */ /* 0x000fe20000000000 */
[----:B------:R-:W-:Y:S01]  /*5100*/  @!UP0 UIADD3 UR16, UPT, UPT, UR21, 0x4200, URZ ;  /* 0x0000420015108890 */ /* 0x000fe2000fffe0ff */
[----:B------:R-:W-:Y:S01]  /*5110*/  VOTEU.ALL UP0, P1 ;  /* 0x0000000000ff7886 */ /* 0x000fe20000800000 */
[----:B------:R-:W-:Y:S01]  /*5120*/  UMOV UR19, UR35 ;  /* 0x0000002300137c82 */ /* 0x000fe20008000000 */
[----:B------:R-:W-:Y:S02]  /*5130*/  UMOV UR20, UR36 ;  /* 0x0000002400147c82 */ /* 0x000fe40008000000 */
[----:B------:R-:W-:Y:S01]  /*5140*/  IMAD.U32 R10, RZ, RZ, UR5 ;  /* 0x00000005ff0a7e24 */ /* 0x000fe2000f8e00ff */
[----:B------:R-:W-:Y:S01]  /*5150*/  UPRMT UR6, UR45, 0x654, UR17 ;  /* 0x000006542d067896 */ /* 0x000fe20008000011 */
        /* <DEDUP_REMOVED lines=9> */
.L_x_182:
[----:B------:R-:W-:Y:S01]  /*51f0*/  @!P1 IADD3 R6, P0, PT, R16, 0x580, RZ ;  /* 0x0000058010069810 */ /* 0x000fe20007f1e0ff */
[----:B------:R-:W-:Y:S01]  /*5200*/  VOTEU.ALL UP0, P1 ;  /* 0x0000000000ff7886 */ /* 0x000fe20000800000 */
[----:B------:R-:W-:Y:S01]  /*5210*/  UMOV UR6, 0x0 ;  /* 0x0000000000067882 */ /* 0x000fe20000000000 */
[----:B------:R-:W-:Y:S01]  /*5220*/  UMOV UR7, 0x10000000 ;  /* 0x1000000000077882 */ /* 0x000fe20000000000 */
[----:B------:R-:W-:Y:S01]  /*5230*/  @!P1 R2UR UR5, R6 ;  /* 0x00000000060592ca */ /* 0x000fe200000e0000 */
[----:B--2---:R-:W-:Y:S01]  /*5240*/  @!P1 IMAD.X R0, RZ, RZ, R17, P0 ;  /* 0x000000ffff009224 */ /* 0x004fe200000e0611 */
[----:B------:R-:W-:Y:S01]  /*5250*/  @!UP0 UIADD3 UR10, UPT, UPT, UR34, 0xc0, URZ ;  /* 0x000000c0220a8890 */ /* 0x000fe2000fffe0ff */
[----:B------:R-:W-:Y:S01]  /*5260*/  R2UR UR18, R160 ;  /* 0x00000000a01272ca */ /* 0x000fe200000e0000 */
[----:B------:R-:W-:Y:S01]  /*5270*/  @!UP0 UIADD3 UR8, UPT, UPT, UR21, 0x6200, URZ ;  /* 0x0000620015088890 */ /* 0x000fe2000fffe0ff */
[----:B------:R-:W-:Y:S01]  /*5280*/  R2UR UR16, R161 ;  /* 0x00000000a11072ca */ /* 0x000fe200000e0000 */
[----:B------:R-:W-:Y:S01]  /*5290*/  @!UP0 UIADD3 UR9, UPT, UPT, UR21, 0x68, URZ ;  /* 0x0000006815098890 */ /* 0x000fe2000fffe0ff */
[----:B------:R-:W-:Y:S01]  /*52a0*/  @!P1 R2UR UR4, R0 ;  /* 0x00000000000492ca */ /* 0x000fe200000e0000 */
[----:B------:R-:W-:Y:S01]  /*52b0*/  VOTEU.ALL UP0, P1 ;  /* 0x0000000000ff7886 */ /* 0x000fe20000800000 */
[----:B------:R-:W-:Y:S01]  /*52c0*/  UMOV UR11, UR35 ;  /* 0x00000023000b7c82 */ /* 0x000fe20008000000 */
[----:B------:R-:W-:Y:S01]  /*52d0*/  UMOV UR12, UR36 ;  /* 0x00000024000c7c82 */ /* 0x000fe20008000000 */
[C---:B------:R-:W-:Y:S01]  /*52e0*/  ISETP.NE.AND P0, PT, R14.reuse, 0x2, PT ;  /* 0x000000020e00780c */ /* 0x040fe20003f05270 */
[----:B------:R-:W-:Y:S01]  /*52f0*/  UPLOP3.LUT UP3, UPT, UPT, UPT, UPT, 0x80, 0x8 ;  /* 0x000000000008789c */ /* 0x000fe20003f6f070 */
[----:B------:R-:W-:Y:S01]  /*5300*/  IMAD.U32 R8, RZ, RZ, UR5 ;  /* 0x00000005ff087e24 */ /* 0x000fe2000f8e00ff */
[----:B------:R-:W-:Y:S01]  /*5310*/  LOP3.LUT R15, R15, 0x1, RZ, 0x3c, !PT ;  /* 0x000000010f0f7812 */ /* 0x000fe200078e3cff */
[----:B------:R-:W-:Y:S01]  /*5320*/  UMOV UR36, UR29 ;  /* 0x0000001d00247c82 */ /* 0x000fe20008000000 */
[----:B------:R-:W-:Y:S01]  /*5330*/  SEL R0, RZ, 0x1, P0 ;  /* 0x00000001ff007807 */ /* 0x000fe20000000000 */
[----:B------:R-:W-:Y:S01]  /*5340*/  UIADD3 UR20, UPT, UPT, UR13, UR18, URZ ;  /* 0x000000120d147290 */ /* 0x000fe2000fffe0ff */
[----:B------:R-:W-:Y:S01]  /*5350*/  SEL R14, R14, RZ, P0 ;  /* 0x000000ff0e0e7207 */ /* 0x000fe20000000000 */
[----:B------:R-:W-:Y:S01]  /*5360*/  UIADD3 UR16, UPT, UPT, UR14, UR16, URZ ;  /* 0x000000100e107290 */ /* 0x000fe2000fffe0ff */
[----:B------:R-:W-:Y:S01]  /*5370*/  IMAD.U32 R9, RZ, RZ, UR4 ;  /* 0x00000004ff097e24 */ /* 0x000fe2000f8e00ff */
[----:B------:R-:W-:Y:S02]  /*5380*/  @!P1 R2UR UR4, R8 ;  /* 0x00000000080492ca */ /* 0x000fe400000e0000 */
[----:B------:R-:W-:Y:S02]  /*5390*/  LOP3.LUT R13, R13, R0, RZ, 0x3c, !PT ;  /* 0x000000000d0d7212 */ /* 0x000fe400078e3cff */
[----:B------:R-:W-:Y:S11]  /*53a0*/  @!P1 R2UR UR5, R9 ;  /* 0x00000000090592ca */ /* 0x000ff600000e0000 */
[----:B------:R-:W-:Y:S02]  /*53b0*/  @!UPT UIADD3 URZ, UPT, UPT, URZ, URZ, URZ ;  /* 0x000000fffffff290 */ /* 0x000fe4000fffe0ff */
[----:B------:R2:W-:Y:S01]  /*53c0*/  @!UP0 UTMALDG.3D [UR8], [UR4], desc[UR6] ;  /* 0x00000608040085b4 */ /* 0x0005e20008011000 */
[----:B------:R2:W-:Y:S01]  /*53d0*/  @!P1 SYNCS.ARRIVE.TRANS64.RED.A0TR RZ, [UR21+0x68], R7 ;  /* 0x00006807ffff99a7 */ /* 0x0005e20008300415 */
[----:B------:R-:W-:Y:S01]  /*53e0*/  SYNCS.ARRIVE.TRANS64.RED.A1T0 RZ, [UR37], RZ ;  /* 0x000000ffffff79a7 */ /* 0x000fe20008100425 */
[----:B------:R-:W-:Y:S05]  /*53f0*/  BRA.U UP1, `(.L_x_95) ;  /* 0xfffffff101647547 */ /* 0x000fea000b83ffff */
[----:B------:R-:W-:-:S04]  /*5400*/  SHF.L.U32 R3, R15, 0x1f, RZ ;  /* 0x0000001f0f037819 */ /* 0x000fc800000006ff */
[----:B------:R-:W3:Y:S02]  /*5410*/  SYNCS.PHASECHK.TRANS64.TRYWAIT P0, [UR21+0x70], R3 ;  /* 0x00007003ff0075a7 */ /* 0x000ee40008001115 */
[----:B---3--:R-:W-:Y:S05]  /*5420*/  @!P0 BRA `(.L_x_96) ;  /* 0x0000007000c88947 */ /* 0x008fea0003800000 */
.L_x_184:
[----:B------:R-:W4:Y:S02]  /*5430*/  SYNCS.PHASECHK.TRANS64.TRYWAIT P0, [UR21+0x78], R3 ;  /* 0x00007803ff0075a7 */ /* 0x000f240008001115 */
[----:B----4-:R-:W-:Y:S05]  /*5440*/  @!P0 BRA `(.L_x_97) ;  /* 0x0000007000d88947 */ /* 0x010fea0003800000 */
.L_x_186:
[----:B------:R-:W4:Y:S02]  /*5450*/  SYNCS.PHASECHK.TRANS64.TRYWAIT P0, [UR21+0x80], R3 ;  /* 0x00008003ff0075a7 */ /* 0x000f240008001115 */
[----:B----4-:R-:W-:Y:S05]  /*5460*/  @!P0 BRA `(.L_x_98) ;  /* 0x0000007000e88947 */ /* 0x010fea0003800000 */
.L_x_188:
[----:B---3--:R-:W-:-:S07]  /*5470*/  MOV R0, UR21 ;  /* 0x0000001500007c02 */ /* 0x008fce0008000f00 */
.L_x_99:
[----:B---3--:R-:W-:-:S04]  /*5480*/  SHF.L.U32 R3, R15, 0x1f, RZ ;  /* 0x0000001f0f037819 */ /* 0x008fc800000006ff */
[----:B------:R3:W4:Y:S03]  /*5490*/  SYNCS.PHASECHK.TRANS64.TRYWAIT P0, [R0+URZ+0x88], R3 ;  /* 0x00008803000075a7 */ /* 0x00072600080011ff */
[----:B----4-:R-:W-:Y:S05]  /*54a0*/  @!P0 NANOSLEEP.SYNCS 0x989680 ;  /* 0x009896800000895d */ /* 0x010fea0003900000 */
[----:B------:R-:W4:Y:S02]  /*54b0*/  @!P0 SYNCS.PHASECHK.TRANS64 P0, [R0+URZ+0x88], R3 ;  /* 0x00008803000085a7 */ /* 0x000f2400080010ff */
[----:B-12-4-:R-:W-:Y:S05]  /*54c0*/  @P0 EXIT ;  /* 0x000000000000094d */ /* 0x016fea0003800000 */
[----:B------:R-:W-:Y:S05]  /*54d0*/  BRA `(.L_x_99) ;  /* 0xfffffffc00e87947 */ /* 0x000fea000383ffff */
.L_x_84:
[----:B------:R-:W-:-:S06]  /*54e0*/  UISETP.GE.AND UP0, UPT, UR17, 0x4, UPT ;  /* 0x000000041100788c */ /* 0x000fcc000bf06270 */
[----:B------:R-:W-:-:S13]  /*54f0*/  PLOP3.LUT P0, PT, PT, PT, UP0, 0x80, 0x8 ;  /* 0x000000000008781c */ /* 0x000fda0003f0f008 */
[----:B------:R-:W-:Y:S05]  /*5500*/  @!P0 EXIT ;  /* 0x000000000000894d */ /* 0x000fea0003800000 */
[----:B------:R-:W-:Y:S01]  /*5510*/  BAR.SYNC.DEFER_BLOCKING 0x6, 0xa0 ;  /* 0x0182800000007b1d */ /* 0x000fe20000010000 */
[C---:B------:R-:W-:Y:S01]  /*5520*/  IMAD.SHL.U32 R4, R172.reuse, 0x40, RZ ;  /* 0x00000040ac047824 */ /* 0x040fe200078e00ff */
[C---:B------:R-:W-:Y:S01]  /*5530*/  LOP3.LUT R176, R172.reuse, 0x60, RZ, 0xc0, !PT ;  /* 0x00000060acb07812 */ /* 0x040fe200078ec0ff */
[C---:B------:R-:W-:Y:S01]  /*5540*/  IMAD.SHL.U32 R137, R172.reuse, 0x8, RZ ;  /* 0x00000008ac897824 */ /* 0x040fe200078e00ff */
[C---:B------:R-:W-:Y:S01]  /*5550*/  LOP3.LUT R174, R172.reuse, 0x2, RZ, 0xc0, !PT ;  /* 0x00000002acae7812 */ /* 0x040fe200078ec0ff */
[----:B------:R-:W-:Y:S01]  /*5560*/  IMAD.U32 R69, R172, 0x10000, RZ ;  /* 0x00010000ac457824 */ /* 0x000fe200078e00ff */
[----:B------:R-:W-:Y:S02]  /*5570*/  UMOV UR44, 0x400 ;  /* 0x00000400002c7882 */ /* 0x000fe40000000000 */
[----:B------:R-:W1:Y:S01]  /*5580*/  LDC.64 R156, c[0x0][0x8b0] ;  /* 0x00022c00ff9c7b82 */ /* 0x000e620000000a00 */
[----:B------:R-:W-:Y:S01]  /*5590*/  ULEA UR44, UR45, UR44, 0x18 ;  /* 0x0000002c2d2c7291 */ /* 0x000fe2000f8ec0ff */
[----:B------:R-:W-:Y:S01]  /*55a0*/  LOP3.LUT R6, R4, 0x180, RZ, 0xc0, !PT ;  /* 0x0000018004067812 */ /* 0x000fe200078ec0ff */
[----:B------:R-:W-:Y:S01]  /*55b0*/  HFMA2 R164, -RZ, RZ, 0, 0 ;  /* 0x00000000ffa47431 */ /* 0x000fe200000001ff */
[----:B------:R-:W-:Y:S01]  /*55c0*/  LOP3.LUT R172, R172, 0x4, RZ, 0xc0, !PT ;  /* 0x00000004acac7812 */ /* 0x000fe200078ec0ff */
[----:B------:R-:W-:Y:S01]  /*55d0*/  UIADD3 UR4, UPT, UPT, UR44, 0x8200, URZ ;  /* 0x000082002c047890 */ /* 0x000fe2000fffe0ff */
[----:B------:R-:W-:Y:S01]  /*55e0*/  LOP3.LUT R137, R6, 0x30, R137, 0xf8, !PT ;  /* 0x0000003006897812 */ /* 0x000fe200078ef889 */
[----:B------:R-:W-:Y:S01]  /*55f0*/  UIADD3 UR5, UPT, UPT, UR44, 0x200, URZ ;  /* 0x000002002c057890 */ /* 0x000fe2000fffe0ff */
[----:B------:R-:W2:Y:S01]  /*5600*/  LDC.64 R138, c[0x0][0x8a8] ;  /* 0x00022a00ff8a7b82 */ /* 0x000ea20000000a00 */
[----:B------:R-:W-:Y:S01]  /*5610*/  LOP3.LUT R69, R69, 0x600000, RZ, 0xc0, !PT ;  /* 0x0060000045457812 */ /* 0x000fe200078ec0ff */
[----:B------:R-:W-:Y:S01]  /*5620*/  IMAD.MOV.U32 R68, RZ, RZ, RZ ;  /* 0x000000ffff447224 */ /* 0x000fe200078e00ff */
[----:B------:R-:W-:Y:S01]  /*5630*/  LOP3.LUT R137, R137, 0x1e40, R4, 0xf8, !PT ;  /* 0x00001e4089897812 */ /* 0x000fe200078ef804 */
[----:B------:R-:W-:Y:S01]  /*5640*/  IMAD.MOV.U32 R170, RZ, RZ, RZ ;  /* 0x000000ffffaa7224 */ /* 0x000fe200078e00ff */
[----:B------:R-:W-:Y:S01]  /*5650*/  CS2R R168, SRZ ;  /* 0x0000000000a87805 */ /* 0x000fe2000001ff00 */
[----:B------:R-:W-:Y:S01]  /*5660*/  IMAD.MOV.U32 R167, RZ, RZ, RZ ;  /* 0x000000ffffa77224 */ /* 0x000fe200078e00ff */
[----:B------:R-:W-:Y:S01]  /*5670*/  IADD3 R171, PT, PT, -R172, 0x2, RZ ;  /* 0x00000002acab7810 */ /* 0x000fe20007ffe1ff */
[----:B------:R-:W-:Y:S01]  /*5680*/  VIADD R173, R137, UR44 ;  /* 0x0000002c89ad7c36 */ /* 0x000fe20008000000 */
[----:B------:R-:W3:Y:S01]  /*5690*/  LDS R0, [UR44+0x130] ;  /* 0x0001302cff007984 */ /* 0x000ee20008000800 */
[----:B------:R-:W-:Y:S01]  /*56a0*/  IADD3 R166, PT, PT, -R174, RZ, RZ ;  /* 0x000000ffaea67210 */ /* 0x000fe20007ffe1ff */
[----:B------:R-:W-:Y:S01]  /*56b0*/  IMAD.U32 R177, RZ, RZ, UR5 ;  /* 0x00000005ffb17e24 */ /* 0x000fe2000f8e00ff */
[----:B------:R-:W-:Y:S01]  /*56c0*/  MOV R175, UR4 ;  /* 0x0000000400af7c02 */ /* 0x000fe20008000f00 */
[----:B------:R-:W-:Y:S01]  /*56d0*/  IMAD.MOV R165, RZ, RZ, -R172 ;  /* 0x000000ffffa57224 */ /* 0x000fe200078e0aac */
[----:B------:R-:W4:Y:S01]  /*56e0*/  LDCU UR58, c[0x0][0x370] ;  /* 0x00006e00ff3a77ac */ /* 0x000f220008000800 */
[----:B------:R-:W-:Y:S01]  /*56f0*/  VIADD R173, R173, 0x200 ;  /* 0x00000200adad7836 */ /* 0x000fe20000000000 */
[----:B------:R-:W1:Y:S01]  /*5700*/  LDCU.64 UR62, c[0x0][0x348] ;  /* 0x00006900ff3e77ac */ /* 0x000e620008000a00 */
[----:B------:R-:W1:Y:S01]  /*5710*/  LDCU UR43, c[0x0][0xb0c] ;  /* 0x00016180ff2b77ac */ /* 0x000e620008000800 */
[----:B------:R-:W1:Y:S01]  /*5720*/  LDCU UR39, c[0x0][0xb30] ;  /* 0x00016600ff2777ac */ /* 0x000e620008000800 */
[----:B------:R-:W1:Y:S01]  /*5730*/  LDCU.64 UR56, c[0x0][0x888] ;  /* 0x00011100ff3877ac */ /* 0x000e620008000a00 */
[----:B------:R-:W1:Y:S01]  /*5740*/  LDCU.64 UR40, c[0x0][0xb28] ;  /* 0x00016500ff2877ac */ /* 0x000e620008000a00 */
[----:B------:R-:W1:Y:S01]  /*5750*/  LDCU.64 UR60, c[0x0][0x890] ;  /* 0x00011200ff3c77ac */ /* 0x000e620008000a00 */
[----:B------:R-:W1:Y:S01]  /*5760*/  LDCU.128 UR52, c[0x0][0xb10] ;  /* 0x00016200ff3477ac */ /* 0x000e620008000c00 */
[----:B------:R-:W1:Y:S02]  /*5770*/  LDCU UR47, c[0x0][0x374] ;  /* 0x00006e80ff2f77ac */ /* 0x000e640008000800 */
[----:B-1234-:R-:W-:-:S07]  /*5780*/  IADD3 R69, PT, PT, R0, R69, RZ ;  /* 0x0000004500457210 */ /* 0x01efce0007ffe0ff */
.L_x_144:
[C---:B------:R-:W-:Y:S02]  /*5790*/  LEA R3, R164.reuse, UR44, 0x3 ;  /* 0x0000002ca4037c11 */ /* 0x040fe4000f8e18ff */
[----:B------:R-:W-:Y:S02]  /*57a0*/  SHF.L.U32 R0, R169, 0x1f, RZ ;  /* 0x0000001fa9007819 */ /* 0x000fe400000006ff */
[----:B------:R-:W-:Y:S02]  /*57b0*/  LEA R5, R164, UR44, 0x4 ;  /* 0x0000002ca4057c11 */ /* 0x000fe4000f8e20ff */
[----:B-1----:R-:W1:Y:S02]  /*57c0*/  SYNCS.PHASECHK.TRANS64.TRYWAIT P0, [R3+URZ+0xa0], R0 ;  /* 0x0000a000030075a7 */ /* 0x002e6400080011ff */
[----:B-1----:R-:W-:Y:S05]  /*57d0*/  @!P0 BRA `(.L_x_100) ;  /* 0x0000007000248947 */ /* 0x002fea0003800000 */
.L_x_189:
        /* <DEDUP_REMOVED lines=11> */
[----:B------:R-:W-:Y:S01]  /*5890*/  PLOP3.LUT P0, PT, PT, PT, UP1, 0x80, 0x8 ;  /* 0x000000000008781c */ /* 0x000fe20003f0f018 */
[----:B------:R-:W-:Y:S11]  /*58a0*/  UP2UR UR46, UPR, URZ, 0x2 ;  /* 0x00000002ff2e7883 */ /* 0x000ff60008000000 */
[----:B------:R-:W-:Y:S01]  /*58b0*/  @!UPT UIADD3 URZ, UPT, UPT, URZ, URZ, URZ ;  /* 0x000000fffffff290 */ /* 0x000fe2000fffe0ff */
[----:B-1----:R-:W-:Y:S02]  /*58c0*/  @P0 SHF.R.U32.HI R0, RZ, 0x10, R5 ;  /* 0x00000010ff000819 */ /* 0x002fe40000011605 */
        /* <DEDUP_REMOVED lines=12> */
[----:B------:R-:W2:Y:S01]  /*5990*/  LDCU UR12, c[0x0][0xb20] ;  /* 0x00016400ff0c77ac */ /* 0x000ea20008000800 */
[----:B------:R-:W-:Y:S02]  /*59a0*/  UIMAD.WIDE.U32 UR4, UR47, UR55, URZ ;  /* 0x000000372f0472a5 */ /* 0x000fe4000f8e00ff */
[----:B------:R-:W-:Y:S02]  /*59b0*/  UIMAD.WIDE.U32 UR6, UR58, UR52, URZ ;  /* 0x000000343a0672a5 */ /* 0x000fe4000f8e00ff */
[----:B------:R-:W-:Y:S02]  /*59c0*/  UISETP.NE.AND UP0, UPT, UR54, 0x1, UPT ;  /* 0x000000013600788c */ /* 0x000fe4000bf05270 */
[----:B------:R-:W-:Y:S02]  /*59d0*/  UIMAD.WIDE.U32 UR8, UR37, UR55, URZ ;  /* 0x00000037250872a5 */ /* 0x000fe4000f8e00ff */
[----:B------:R-:W-:Y:S02]  /*59e0*/  UIMAD.WIDE.U32 UR10, UR38, UR52, URZ ;  /* 0x00000034260a72a5 */ /* 0x000fe4000f8e00ff */
[----:B------:R-:W-:Y:S02]  /*59f0*/  UISETP.NE.AND UP1, UPT, UR43, 0x1, UPT ;  /* 0x000000012b00788c */ /* 0x000fe4000bf25270 */
[----:B------:R-:W-:Y:S01]  /*5a00*/  UISETP.NE.AND UP2, UPT, UR42, 0x1, UPT ;  /* 0x000000012a00788c */ /* 0x000fe2000bf45270 */
[----:B------:R-:W-:Y:S02]  /*5a10*/  UMOV UR4, UR5 ;  /* 0x0000000500047c82 */ /* 0x000fe40008000000 */
[----:B--2---:R-:W-:Y:S03]  /*5a20*/  USHF.R.U32.HI UR5, URZ, UR12, UR4 ;  /* 0x0000000cff057299 */ /* 0x004fe60008011604 */
[----:B------:R-:W-:Y:S02]  /*5a30*/  UMOV UR4, UR7 ;  /* 0x0000000700047c82 */ /* 0x000fe40008000000 */
[----:B------:R-:W-:Y:S02]  /*5a40*/  USHF.R.U32.HI UR7, URZ, UR53, UR4 ;  /* 0x00000035ff077299 */ /* 0x000fe40008011604 */
[----:B------:R-:W-:Y:S02]  /*5a50*/  USEL UR4, UR47, UR5, !UP0 ;  /* 0x000000052f047287 */ /* 0x000fe4000c000000 */
[----:B------:R-:W-:Y:S01]  /*5a60*/  USEL UR7, UR58, UR7, !UP1 ;  /* 0x000000073a077287 */ /* 0x000fe2000c800000 */
[----:B------:R-:W-:Y:S01]  /*5a70*/  UMOV UR5, UR9 ;  /* 0x0000000900057c82 */ /* 0x000fe20008000000 */
[----:B------:R-:W-:Y:S02]  /*5a80*/  UIMAD.WIDE.U32 UR8, UR4, UR40, URZ ;  /* 0x00000028040872a5 */ /* 0x000fe4000f8e00ff */
[----:B------:R-:W-:Y:S03]  /*5a90*/  USHF.R.U32.HI UR6, URZ, UR12, UR5 ;  /* 0x0000000cff067299 */ /* 0x000fe60008011605 */
[----:B------:R-:W-:Y:S01]  /*5aa0*/  UMOV UR5, UR11 ;  /* 0x0000000b00057c82 */ /* 0x000fe20008000000 */
[----:B------:R-:W-:Y:S02]  /*5ab0*/  UIMAD.WIDE.U32 UR10, UR7, UR40, URZ ;  /* 0x00000028070a72a5 */ /* 0x000fe4000f8e00ff */
[----:B------:R-:W-:Y:S02]  /*5ac0*/  USHF.R.U32.HI UR12, URZ, UR53, UR5 ;  /* 0x00000035ff0c7299 */ /* 0x000fe40008011605 */
[----:B------:R-:W-:Y:S01]  /*5ad0*/  USEL UR6, UR37, UR6, !UP0 ;  /* 0x0000000625067287 */ /* 0x000fe2000c000000 */
[----:B------:R-:W-:Y:S02]  /*5ae0*/  UMOV UR5, UR9 ;  /* 0x0000000900057c82 */ /* 0x000fe40008000000 */
[----:B------:R-:W-:Y:S01]  /*5af0*/  UMOV UR10, UR11 ;  /* 0x0000000b000a7c82 */ /* 0x000fe20008000000 */
[----:B------:R-:W-:Y:S02]  /*5b00*/  @UP2 USHF.R.U32.HI UR4, URZ, UR41, UR5 ;  /* 0x00000029ff042299 */ /* 0x000fe40008011605 */
[----:B------:R-:W-:Y:S02]  /*5b10*/  @UP2 USHF.R.U32.HI UR7, URZ, UR41, UR10 ;  /* 0x00000029ff072299 */ /* 0x000fe4000801160a */
[----:B------:R-:W-:Y:S02]  /*5b20*/  UIMAD UR4, UR42, UR4, URZ ;  /* 0x000000042a0472a4 */ /* 0x000fe4000f8e02ff */
        /* <DEDUP_REMOVED lines=8> */
[----:B------:R-:W-:Y:S02]  /*5bb0*/  USEL UR11, UR6, UR4, !UP2 ;  /* 0x00000004060b7287 */ /* 0x000fe4000d000000 */
[----:B------:R-:W-:Y:S02]  /*5bc0*/  UIADD3 UR8, UPT, UPT, -UR5, URZ, URZ ;  /* 0x000000ff05087290 */ /* 0x000fe4000fffe1ff */
[----:B------:R-:W-:Y:S01]  /*5bd0*/  UIADD3 UR10, UPT, UPT, -UR11, URZ, URZ ;  /* 0x000000ff0b0a7290 */ /* 0x000fe2000fffe1ff */
[----:B------:R-:W-:Y:S01]  /*5be0*/  @!UP0 UMOV UR4, UR9 ;  /* 0x0000000900048c82 */ /* 0x000fe20008000000 */
[----:B------:R-:W-:Y:S02]  /*5bf0*/  UIADD3 UR9, UPT, UPT, -UR6, URZ, URZ ;  /* 0x000000ff06097290 */ /* 0x000fe4000fffe1ff */
[----:B------:R-:W-:Y:S02]  /*5c00*/  @!UP0 USHF.R.U32.HI UR4, URZ, UR41, UR4 ;  /* 0x00000029ff048299 */ /* 0x000fe40008011604 */
[----:B------:R-:W-:Y:S02]  /*5c10*/  UIMAD UR10, UR42, UR10, UR6 ;  /* 0x0000000a2a0a72a4 */ /* 0x000fe4000f8e0206 */
[----:B------:R-:W-:Y:S04]  /*5c20*/  @!UP0 USEL UR4, UR5, UR4, !UP2 ;  /* 0x0000000405048287 */ /* 0x000fe8000d000000 */
[----:B------:R-:W-:Y:S02]  /*5c30*/  @!UP0 UIMAD UR10, UR7, UR10, UR4 ;  /* 0x0000000a070a82a4 */ /* 0x000fe4000f8e0204 */
[----:B------:R-:W-:Y:S02]  /*5c40*/  @!UP0 UIADD3 UR11, UPT, UPT, UR11, -UR4, URZ ;  /* 0x800000040b0b8290 */ /* 0x000fe4000fffe0ff */
[----:B------:R-:W-:Y:S02]  /*5c50*/  UIMAD UR7, UR43, UR8, UR38 ;  /* 0x000000082b0772a4 */ /* 0x000fe4000f8e0226 */
[----:B------:R-:W-:Y:S02]  /*5c60*/  @!UP0 UIMAD UR6, UR11, UR42, UR5 ;  /* 0x0000002a0b0682a4 */ /* 0x000fe4000f8e0205 */
[----:B------:R-:W-:Y:S01]  /*5c70*/  UIMAD UR4, UR54, UR9, UR37 ;  /* 0x00000009360472a4 */ /* 0x000fe2000f8e0225 */
[----:B------:R-:W-:Y:S02]  /*5c80*/  @!UP0 UMOV UR5, UR10 ;  /* 0x0000000a00058c82 */ /* 0x000fe40008000000 */
[----:B------:R-:W-:Y:S02]  /*5c90*/  UIMAD UR38, UR5, UR43, UR7 ;  /* 0x0000002b052672a4 */ /* 0x000fe4000f8e0207 */
[----:B------:R-:W-:Y:S11]  /*5ca0*/  UIMAD UR37, UR6, UR54, UR4 ;  /* 0x00000036062572a4 */ /* 0x000ff6000f8e0204 */
[----:B------:R-:W-:Y:S01]  /*5cb0*/  @!UPT UIADD3 URZ, UPT, UPT, URZ, URZ, URZ ;  /* 0x000000fffffff290 */ /* 0x000fe2000fffe0ff */
.L_x_101:
[----:B------:R-:W-:Y:S01]  /*5cc0*/  UISETP.NE.AND UP0, UPT, UR39, 0x1, UPT ;  /* 0x000000012700788c */ /* 0x000fe2000bf05270 */
[----:B------:R-:W-:Y:S01]  /*5cd0*/  R2UR UR11, R177 ;  /* 0x00000000b10b72ca */ /* 0x000fe200000e0000 */
[----:B------:R-:W-:Y:S01]  /*5ce0*/  USHF.L.U32 UR50, UR16, 0x7, URZ ;  /* 0x0000000710327899 */ /* 0x000fe200080006ff */
[----:B------:R-:W-:Y:S01]  /*5cf0*/  IADD3 R164, PT, PT, R164, 0x1, RZ ;  /* 0x00000001a4a47810 */ /* 0x000fe20007ffe0ff */
[----:B------:R-:W-:Y:S07]  /*5d00*/  USHF.L.U32 UR49, UR20, 0x8, URZ ;  /* 0x0000000814317899 */ /* 0x000fee00080006ff */
[----:B------:R-:W2:Y:S01]  /*5d10*/  @!UP0 LDCU.128 UR12, c[0x0][0xb10] ;  /* 0x00016200ff0c87ac */ /* 0x000ea20008000c00 */
[----:B------:R-:W3:Y:S01]  /*5d20*/  @!UP0 LDCU UR5, c[0x0][0xb0c] ;  /* 0x00016180ff0587ac */ /* 0x000ee20008000800 */
[----:B------:R-:W4:Y:S01]  /*5d30*/  @!UP0 LDCU UR10, c[0x0][0xb20] ;  /* 0x00016400ff0a87ac */ /* 0x000f220008000800 */
[----:B--2---:R-:W-:Y:S02]  /*5d40*/  UIMAD.WIDE.U32 UR8, UR38, UR12, URZ ;  /* 0x0000000c260872a5 */ /* 0x004fe4000f8e00ff */
[----:B------:R-:W-:Y:S02]  /*5d50*/  UIMAD.WIDE.U32 UR6, UR37, UR15, URZ ;  /* 0x0000000f250672a5 */ /* 0x000fe4000f8e00ff */
[----:B------:R-:W-:Y:S03]  /*5d60*/  @!UP0 UISETP.NE.AND UP1, UPT, UR14, 0x1, UPT ;  /* 0x000000010e00888c */ /* 0x000fe6000bf25270 */
[----:B------:R-:W-:Y:S01]  /*5d70*/  @!UP0 UMOV UR4, UR9 ;  /* 0x0000000900048c82 */ /* 0x000fe20008000000 */
[----:B---3--:R-:W-:Y:S02]  /*5d80*/  @!UP0 UISETP.NE.AND UP2, UPT, UR5, 0x1, UPT ;  /* 0x000000010500888c */ /* 0x008fe4000bf45270 */
[----:B------:R-:W-:Y:S01]  /*5d90*/  @!UP0 USHF.R.U32.HI UR4, URZ, UR13, UR4 ;  /* 0x0000000dff048299 */ /* 0x000fe20008011604 */
[----:B------:R-:W-:Y:S02]  /*5da0*/  @!UP0 UMOV UR6, UR7 ;  /* 0x0000000700068c82 */ /* 0x000fe40008000000 */
[----:B----4-:R-:W-:Y:S02]  /*5db0*/  @!UP0 USHF.R.U32.HI UR6, URZ, UR10, UR6 ;  /* 0x0000000aff068299 */ /* 0x010fe40008011606 */
[----:B------:R-:W-:Y:S02]  /*5dc0*/  @!UP0 USEL UR7, UR38, UR4, !UP2 ;  /* 0x0000000426078287 */ /* 0x000fe4000d000000 */
[----:B------:R-:W-:Y:S04]  /*5dd0*/  @!UP0 USEL UR6, UR37, UR6, !UP1 ;  /* 0x0000000625068287 */ /* 0x000fe8000c800000 */
[----:B------:R-:W-:Y:S02]  /*5de0*/  @!UP0 UIADD3 UR4, UPT, UPT, -UR7, UR6, URZ ;  /* 0x0000000607048290 */ /* 0x000fe4000fffe1ff */
[----:B------:R-:W-:Y:S02]  /*5df0*/  @!UP0 UIADD3 UR6, UPT, UPT, UR7, -UR6, URZ ;  /* 0x8000000607068290 */ /* 0x000fe4000fffe0ff */
[----:B------:R-:W-:Y:S02]  /*5e00*/  @!UP0 UIMAD UR38, UR4, UR5, UR38 ;  /* 0x00000005042682a4 */ /* 0x000fe4000f8e0226 */
[----:B------:R-:W-:Y:S02]  /*5e10*/  @!UP0 UIMAD UR37, UR6, UR14, UR37 ;  /* 0x0000000e062582a4 */ /* 0x000fe4000f8e0225 */
[----:B------:R-:W-:Y:S09]  /*5e20*/  ULOP3.LUT UP0, URZ, UR11, 0x1b0, URZ, 0xc0, !UPT ;  /* 0x000001b00bff7892 */ /* 0x000ff2000f80c0ff */
[----:B------:R-:W-:Y:S05]  /*5e30*/  BRA.U !UP0, `(.L_x_102) ;  /* 0x0000000108407547 */ /* 0x000fea000b800000 */
[----:B------:R-:W2:Y:S01]  /*5e40*/  LDCU.64 UR8, c[0x4][0x88] ;  /* 0x01001100ff0877ac */ /* 0x000ea20008000a00 */
[----:B------:R-:W-:Y:S01]  /*5e50*/  MOV R3, 0x0 ;  /* 0x0000000000037802 */ /* 0x000fe20000000f00 */
[----:B------:R-:W-:Y:S02]  /*5e60*/  HFMA2 R12, -RZ, RZ, 0, 5.9604644775390625e-08 ;  /* 0x00000001ff0c7431 */ /* 0x000fe400000001ff */
[----:B------:R-:W-:Y:S02]  /*5e70*/  IMAD.MOV.U32 R8, RZ, RZ, 0x70 ;  /* 0x00000070ff087424 */ /* 0x000fe400078e00ff */
[----:B------:R-:W-:Y:S01]  /*5e80*/  IMAD.MOV.U32 R13, RZ, RZ, RZ ;  /* 0x000000ffff0d7224 */ /* 0x000fe200078e00ff */
[----:B------:R-:W3:Y:S01]  /*5e90*/  LDCU.64 UR6, c[0x4][0x90] ;  /* 0x01001200ff0677ac */ /* 0x000ee20008000a00 */
[----:B------:R-:W4:Y:S01]  /*5ea0*/  LDC.64 R2, c[0x4][R3] ;  /* 0x0100000003027b82 */ /* 0x000f220000000a00 */
[----:B------:R-:W1:Y:S01]  /*5eb0*/  LDCU.64 UR4, c[0x4][0x8] ;  /* 0x01000100ff0477ac */ /* 0x000e620008000a00 */
[----:B--2---:R-:W-:Y:S01]  /*5ec0*/  MOV R5, UR9 ;  /* 0x0000000900057c02 */ /* 0x004fe20008000f00 */
[----:B------:R-:W-:Y:S01]  /*5ed0*/  IMAD.U32 R4, RZ, RZ, UR8 ;  /* 0x00000008ff047e24 */ /* 0x000fe2000f8e00ff */
[----:B---3--:R-:W-:Y:S01]  /*5ee0*/  MOV R7, UR7 ;  /* 0x0000000700077c02 */ /* 0x008fe20008000f00 */
[----:B------:R-:W-:Y:S01]  /*5ef0*/  IMAD.U32 R6, RZ, RZ, UR6 ;  /* 0x00000006ff067e24 */ /* 0x000fe2000f8e00ff */
[----:B-1----:R-:W-:Y:S01]  /*5f00*/  MOV R11, UR5 ;  /* 0x00000005000b7c02 */ /* 0x002fe20008000f00 */
[----:B------:R-:W-:Y:S02]  /*5f10*/  IMAD.U32 R10, RZ, RZ, UR4 ;  /* 0x00000004ff0a7e24 */ /* 0x000fe4000f8e00ff */
[----:B------:R-:W-:Y:S07]  /*5f20*/  LEPC R20, `(.L_x_102) ;  /* 0x000000001014794e */ /* 0x000fee0000000000 */
[----:B----45:R-:W-:Y:S05]  /*5f30*/  CALL.ABS.NOINC R2 ;  /* 0x0000000002007343 */ /* 0x030fea0003c00000 */
.L_x_102:
[----:B------:R-:W-:Y:S01]  /*5f40*/  LOP3.LUT P0, RZ, R175, 0x1b0, RZ, 0xc0, !PT ;  /* 0x000001b0afff7812 */ /* 0x000fe2000780c0ff */
[----:B------:R-:W-:Y:S11]  /*5f50*/  BSSY.RECONVERGENT B6, `(.L_x_103) ;  /* 0x0000013000067945 */ /* 0x000ff60003800200 */
[----:B------:R-:W-:Y:S01]  /*5f60*/  @!UPT UIADD3 URZ, UPT, UPT, URZ, URZ, URZ ;  /* 0x000000fffffff290 */ /* 0x000fe2000fffe0ff */
[----:B------:R-:W-:Y:S05]  /*5f70*/  @!P0 BRA `(.L_x_104) ;  /* 0x0000000000408947 */ /* 0x000fea0003800000 */
        /* <DEDUP_REMOVED lines=16> */
.L_x_104:
[----:B------:R-:W-:Y:S05]  /*6080*/  BSYNC.RECONVERGENT B6 ;  /* 0x0000000000067941 */ /* 0x000fea0003800200 */
.L_x_103:
[----:B------:R-:W-:Y:S01]  /*6090*/  R2UR UR4, R162 ;  /* 0x00000000a20472ca */ /* 0x000fe200000e0000 */
[----:B------:R-:W-:Y:S01]  /*60a0*/  UISETP.NE.U32.AND UP0, UPT, UR60, URZ, UPT ;  /* 0x000000ff3c00728c */ /* 0x000fe2000bf05070 */
[----:B------:R-:W-:Y:S02]  /*60b0*/  ISETP.NE.U32.AND P4, PT, R156, RZ, PT ;  /* 0x000000ff9c00720c */ /* 0x000fe40003f85070 */
[----:B------:R-:W-:Y:S01]  /*60c0*/  ISETP.NE.U32.AND P2, PT, RZ, UR56, PT ;  /* 0x00000038ff007c0c */ /* 0x000fe2000bf45070 */
[----:B------:R-:W-:Y:S01]  /*60d0*/  UISETP.NE.AND.EX UP1, UPT, UR61, URZ, UPT, UP0 ;  /* 0x000000ff3d00728c */ /* 0x000fe2000bf25300 */
[----:B------:R-:W-:Y:S01]  /*60e0*/  ISETP.NE.AND.EX P4, PT, R157, RZ, PT, P4 ;  /* 0x000000ff9d00720c */ /* 0x000fe20003f85340 */
[----:B------:R-:W-:Y:S01]  /*60f0*/  UPLOP3.LUT UP0, UPT, UPT, UPT, UPT, 0x40, 0x4 ;  /* 0x000000000004789c */ /* 0x000fe20003f0e870 */
[----:B------:R-:W-:Y:S05]  /*6100*/  ISETP.NE.AND.EX P2, PT, RZ, UR57, PT, P2 ;  /* 0x00000039ff007c0c */ /* 0x000fea000bf45320 */
[----:B------:R-:W-:Y:S06]  /*6110*/  UISETP.NE.AND UP2, UPT, UR4, URZ, UPT ;  /* 0x000000ff0400728c */ /* 0x000fec000bf45270 */
[----:B------:R-:W-:Y:S05]  /*6120*/  PLOP3.LUT P1, PT, PT, PT, UP2, 0x80, 0x8 ;  /* 0x000000000008781c */ /* 0x000fea0003f2f028 */
[----:B------:R-:W-:Y:S06]  /*6130*/  @UP2 UPLOP3.LUT UP0, UPT, UPT, UPT, UP1, 0x80, 0x8 ;  /* 0x000000000008289c */ /* 0x000fec0003f0f010 */
[----:B------:R-:W-:Y:S01]  /*6140*/  PLOP3.LUT P0, PT, PT, PT, UP0, 0x80, 0x8 ;  /* 0x000000000008781c */ /* 0x000fe20003f0f008 */
[----:B------:R-:W-:Y:S01]  /*6150*/  @!UPT UIADD3 URZ, UPT, UPT, URZ, URZ, URZ ;  /* 0x000000fffffff290 */ /* 0x000fe2000fffe0ff */
[----:B------:R-:W-:Y:S11]  /*6160*/  BRA.U !UP1, `(.L_x_105) ;  /* 0x00000001093c7547 */ /* 0x000ff6000b800000 */
[----:B------:R-:W-:Y:S01]  /*6170*/  UISETP.NE.U32.AND UP0, UPT, UR56, URZ, UPT ;  /* 0x000000ff3800728c */ /* 0x000fe2000bf05070 */
[----:B-1----:R-:W-:Y:S01]  /*6180*/  HFMA2 R0, -RZ, RZ, 0, 5.9604644775390625e-08 ;  /* 0x00000001ff007431 */ /* 0x002fe200000001ff */
[----:B------:R-:W1:Y:S01]  /*6190*/  LDCU.64 UR8, c[0x0][0x358] ;  /* 0x00006b00ff0877ac */ /* 0x000e620008000a00 */
[----:B------:R-:W-:Y:S01]  /*61a0*/  IMAD.MOV.U32 R158, RZ, RZ, 0x1 ;  /* 0x00000001ff9e7424 */ /* 0x000fe200078e00ff */
[----:B------:R-:W-:Y:S06]  /*61b0*/  UISETP.NE.AND.EX UP0, UPT, UR57, URZ, UPT, UP0 ;  /* 0x000000ff3900728c */ /* 0x000fec000bf05300 */
[----:B------:R-:W-:Y:S05]  /*61c0*/  PLOP3.LUT P3, PT, PT, PT, UP0, 0x80, 0x8 ;  /* 0x000000000008781c */ /* 0x000fea0003f6f008 */
[----:B------:R-:W2:Y:S01]  /*61d0*/  @UP0 LDCU.64 UR4, c[0x0][0x888] ;  /* 0x00011100ff0407ac */ /* 0x000ea20008000a00 */
[----:B------:R-:W-:Y:S07]  /*61e0*/  @UP0 UIMAD UR6, UR36, UR60, URZ ;  /* 0x0000003c240602a4 */ /* 0x000fee000f8e02ff */
[----:B------:R-:W-:Y:S01]  /*61f0*/  @!P3 PRMT R158, R0, 0x7610, R158 ;  /* 0x00007610009eb816 */ /* 0x000fe2000000009e */
[----:B--2---:R-:W-:Y:S06]  /*6200*/  @UP0 UIMAD.WIDE UR4, UR6, 0x4, UR4 ;  /* 0x00000004060408a5 */ /* 0x004fec000f8e0204 */
[----:B------:R-:W-:Y:S01]  /*6210*/  IMAD.U32 R2, RZ, RZ, UR4 ;  /* 0x00000004ff027e24 */ /* 0x000fe2000f8e00ff */
[----:B------:R-:W-:Y:S04]  /*6220*/  MOV R3, UR5 ;  /* 0x0000000500037c02 */ /* 0x000fe80008000f00 */
[----:B------:R-:W2:Y:S01]  /*6230*/  @!UP0 LDCU UR4, c[0x0][0x880] ;  /* 0x00011000ff0487ac */ /* 0x000ea20008000800 */
[----:B-1---5:R3:W5:Y:S02]  /*6240*/  @P3 LDG.E R73, desc[UR8][R2.64] ;  /* 0x0000000802493981 */ /* 0x022764000c1e1900 */
[----:B--23--:R-:W-:Y:S02]  /*6250*/  @!P3 IMAD.U32 R73, RZ, RZ, UR4 ;  /* 0x00000004ff49be24 */ /* 0x00cfe4000f8e00ff */
.L_x_105:
[----:B------:R-:W-:Y:S05]  /*6260*/  @!P4 BRA `(.L_x_106) ;  /* 0x000000000024c947 */ /* 0x000fea0003800000 */
[----:B------:R-:W-:Y:S01]  /*6270*/  ISETP.NE.U32.AND P3, PT, R138, RZ, PT ;  /* 0x000000ff8a00720c */ /* 0x000fe20003f65070 */
[----:B------:R-:W2:Y:S03]  /*6280*/  LDCU.64 UR4, c[0x0][0x358] ;  /* 0x00006b00ff0477ac */ /* 0x000ea60008000a00 */
[----:B------:R-:W-:Y:S11]  /*6290*/  ISETP.NE.AND.EX P3, PT, R139, RZ, PT, P3 ;  /* 0x000000ff8b00720c */ /* 0x000ff60003f65330 */
[----:B------:R-:W-:Y:S02]  /*62a0*/  @!UPT UIADD3 URZ, UPT, UPT, URZ, URZ, URZ ;  /* 0x000000fffffff290 */ /* 0x000fe4000fffe0ff */
[----:B------:R-:W3:Y:S01]  /*62b0*/  @P3 LDC.64 R2, c[0x0][0x8a8] ;  /* 0x00022a00ff023b82 */ /* 0x000ee20000000a00 */
[----:B-1----:R-:W-:Y:S04]  /*62c0*/  @P3 IMAD R0, R156, UR36, RZ ;  /* 0x000000249c003c24 */ /* 0x002fe8000f8e02ff */
[----:B---3--:R-:W-:Y:S05]  /*62d0*/  @P3 IMAD.WIDE R2, R0, 0x4, R2 ;  /* 0x0000000400023825 */ /* 0x008fea00078e0202 */
[----:B--2--5:R2:W5:Y:S02]  /*62e0*/  @P3 LDG.E R70, desc[UR4][R2.64] ;  /* 0x0000000402463981 */ /* 0x024564000c1e1900 */
[----:B--2---:R-:W3:Y:S02]  /*62f0*/  @!P3 LDC R70, c[0x0][0x8a0] ;  /* 0x00022800ff46bb82 */ /* 0x004ee40000000800 */
.L_x_106:
[----:B-----5:R-:W-:Y:S01]  /*6300*/  FSETP.NEU.AND P4, PT, R73, RZ, PT ;  /* 0x000000ff4900720b */ /* 0x020fe20003f8d000 */
[----:B------:R-:W-:Y:S01]  /*6310*/  BSSY B1, `(.L_x_107) ;  /* 0x0000047000017945 */ /* 0x000fe20003800000 */
[----:B------:R-:W-:Y:S01]  /*6320*/  SEL R5, RZ, 0xffffffff, P2 ;  /* 0xffffffffff057807 */ /* 0x000fe20001000000 */
[----:B------:R-:W-:Y:S01]  /*6330*/  IMAD.MOV.U32 R181, RZ, RZ, 0x1 ;  /* 0x00000001ffb57424 */ /* 0x000fe200078e00ff */
[----:B------:R-:W-:Y:S01]  /*6340*/  LOP3.LUT P3, RZ, R158, 0xff, RZ, 0xc0, !PT ;  /* 0x000000ff9eff7812 */ /* 0x000fe2000786c0ff */
[----:B------:R-:W-:Y:S01]  /*6350*/  IMAD R71, R68, 0x100, R69 ;  /* 0x0000010044477824 */ /* 0x000fe200078e0245 */
[----:B-1----:R-:W-:Y:S02]  /*6360*/  @P1 SEL R0, RZ, 0xffffffff, P4 ;  /* 0xffffffffff001807 */ /* 0x002fe40002000000 */
[----:B------:R-:W-:Y:S02]  /*6370*/  CS2R R154, SRZ ;  /* 0x00000000009a7805 */ /* 0x000fe4000001ff00 */
[----:B------:R-:W-:Y:S02]  /*6380*/  LEA R3, R168, UR44, 0x3 ;  /* 0x0000002ca8037c11 */ /* 0x000fe4000f8e18ff */
[----:B------:R-:W-:Y:S02]  /*6390*/  CS2R R152, SRZ ;  /* 0x0000000000987805 */ /* 0x000fe4000001ff00 */
[----:B------:R-:W-:Y:S02]  /*63a0*/  @P0 SEL R0, R5, R0, !P3 ;  /* 0x0000000005000207 */ /* 0x000fe40005800000 */
[----:B------:R-:W-:Y:S02]  /*63b0*/  CS2R R150, SRZ ;  /* 0x0000000000967805 */ /* 0x000fe4000001ff00 */
[----:B------:R-:W-:Y:S02]  /*63c0*/  LEA R163, R68, UR44, 0x3 ;  /* 0x0000002c44a37c11 */ /* 0x000fe4000f8e18ff */
[----:B------:R-:W-:Y:S02]  /*63d0*/  CS2R R148, SRZ ;  /* 0x0000000000947805 */ /* 0x000fe4000001ff00 */
[----:B------:R-:W-:Y:S02]  /*63e0*/  @P1 LOP3.LUT R0, R0, 0x1, RZ, 0xc0, !PT ;  /* 0x0000000100001812 */ /* 0x000fe400078ec0ff */
[----:B------:R-:W-:Y:S02]  /*63f0*/  CS2R R146, SRZ ;  /* 0x0000000000927805 */ /* 0x000fe4000001ff00 */
[----:B------:R-:W-:Y:S02]  /*6400*/  SHF.L.U32 R2, R170, 0x1f, RZ ;  /* 0x0000001faa027819 */ /* 0x000fe400000006ff */
[----:B------:R-:W-:Y:S02]  /*6410*/  CS2R R144, SRZ ;  /* 0x0000000000907805 */ /* 0x000fe4000001ff00 */
[----:B------:R-:W-:Y:S02]  /*6420*/  ISETP.NE.U32.OR P6, PT, R0, 0x1, !P1 ;  /* 0x000000010000780c */ /* 0x000fe40004fc5470 */
[----:B------:R-:W-:Y:S02]  /*6430*/  CS2R R142, SRZ ;  /* 0x00000000008e7805 */ /* 0x000fe4000001ff00 */
[----:B------:R-:W-:Y:S02]  /*6440*/  PLOP3.LUT P2, PT, PT, PT, UP1, 0x80, 0x8 ;  /* 0x000000000008781c */ /* 0x000fe40003f4f018 */
[----:B------:R-:W-:Y:S02]  /*6450*/  CS2R R140, SRZ ;  /* 0x00000000008c7805 */ /* 0x000fe4000001ff00 */
[----:B------:R-:W-:Y:S02]  /*6460*/  SEL R0, RZ, 0xffffffff, P4 ;  /* 0xffffffffff007807 */ /* 0x000fe40002000000 */
[----:B------:R-:W-:Y:S03]  /*6470*/  P2R R189, PR, RZ, 0x40 ;  /* 0x00000040ffbd7803 */ /* 0x000fe60000000000 */
[----:B------:R-:W-:Y:S04]  /*6480*/  @P6 SHF.L.U32 R4, R167, 0x1f, RZ ;  /* 0x0000001fa7046819 */ /* 0x000fe800000006ff */
[----:B------:R-:W-:Y:S01]  /*6490*/  @P2 SEL R0, R5, R0, !P3 ;  /* 0x0000000005002207 */ /* 0x000fe20005800000 */
[----:B------:R-:W1:Y:S03]  /*64a0*/  @P6 SYNCS.PHASECHK.TRANS64.TRYWAIT P1, [R3+URZ+0x50], R4 ;  /* 0x00005004030065a7 */ /* 0x000e6600080211ff */
[----:B------:R-:W-:Y:S04]  /*64b0*/  LOP3.LUT R0, R0, 0x1, RZ, 0xc0, !PT ;  /* 0x0000000100007812 */ /* 0x000fe800078ec0ff */
[----:B------:R-:W-:Y:S04]  /*64c0*/  ISETP.NE.U32.AND P5, PT, R0, 0x1, PT ;  /* 0x000000010000780c */ /* 0x000fe80003fa5070 */
[----:B------:R-:W-:Y:S01]  /*64d0*/  P2R R182, PR, RZ, 0x20 ;  /* 0x00000020ffb67803 */ /* 0x000fe20000000000 */
[----:B------:R2:W4:Y:S01]  /*64e0*/  SYNCS.PHASECHK.TRANS64.TRYWAIT P0, [R163+URZ+0xc0], R2 ;  /* 0x0000c002a30075a7 */ /* 0x00052200080011ff */
[----:B-1----:R-:W-:Y:S01]  /*64f0*/  @P6 SEL R181, RZ, 0x1, !P1 ;  /* 0x00000001ffb56807 */ /* 0x002fe20004800000 */
[----:B--2---:R-:W-:Y:S06]  /*6500*/  @!P6 BRA `(.L_x_108) ;  /* 0x00000000009ce947 */ /* 0x004fec0003800000 */
[----:B------:R-:W-:Y:S01]  /*6510*/  @P5 IMAD R7, R168, 0x2000, R173 ;  /* 0x00002000a8075824 */ /* 0x000fe200078e02ad */
[----:B------:R-:W-:Y:S01]  /*6520*/  ISETP.NE.AND P1, PT, R181, RZ, PT ;  /* 0x000000ffb500720c */ /* 0x000fe20003f25270 */
[----:B------:R-:W-:Y:S01]  /*6530*/  BSSY B0, `(.L_x_109) ;  /* 0x0000010000007945 */ /* 0x000fe20003800000 */
[----:B------:R-:W-:Y:S01]  /*6540*/  CS2R R142, SRZ ;  /* 0x00000000008e7805 */ /* 0x000fe2000001ff00 */
[--C-:B------:R-:W-:Y:S01]  /*6550*/  @P5 IMAD R6, R174, -0x10, R7.reuse ;  /* 0xfffffff0ae065824 */ /* 0x100fe200078e0207 */
[----:B------:R-:W-:Y:S01]  /*6560*/  CS2R R140, SRZ ;  /* 0x00000000008c7805 */ /* 0x000fe2000001ff00 */
[----:B------:R-:W-:Y:S01]  /*6570*/  @P5 IMAD R5, R172, -0x10, R7 ;  /* 0xfffffff0ac055824 */ /* 0x000fe200078e0207 */
[----:B------:R-:W-:Y:S01]  /*6580*/  CS2R R150, SRZ ;  /* 0x0000000000967805 */ /* 0x000fe2000001ff00 */
[----:B------:R-:W-:Y:S01]  /*6590*/  @P5 IMAD R4, R171, 0x10, R6 ;  /* 0x00000010ab045824 */ /* 0x000fe200078e0206 */
[----:B------:R-:W-:Y:S02]  /*65a0*/  CS2R R148, SRZ ;  /* 0x0000000000947805 */ /* 0x000fe4000001ff00 */
[----:B------:R-:W-:Y:S02]  /*65b0*/  CS2R R146, SRZ ;  /* 0x0000000000927805 */ /* 0x000fe4000001ff00 */
[----:B------:R-:W-:Y:S02]  /*65c0*/  CS2R R144, SRZ ;  /* 0x0000000000907805 */ /* 0x000fe4000001ff00 */
[----:B------:R-:W-:Y:S02]  /*65d0*/  CS2R R154, SRZ ;  /* 0x00000000009a7805 */ /* 0x000fe4000001ff00 */
[----:B------:R-:W-:Y:S01]  /*65e0*/  CS2R R152, SRZ ;  /* 0x0000000000987805 */ /* 0x000fe2000001ff00 */
[----:B------:R-:W-:Y:S06]  /*65f0*/  @P1 BRA `(.L_x_110) ;  /* 0x00000000000c1947 */ /* 0x000fec0003800000 */
[----:B------:R-:W-:Y:S04]  /*6600*/  SHF.L.U32 R0, R167, 0x1f, RZ ;  /* 0x0000001fa7007819 */ /* 0x000fe800000006ff */
[----:B------:R-:W1:Y:S02]  /*6610*/  SYNCS.PHASECHK.TRANS64.TRYWAIT P1, [R3+URZ+0x50], R0 ;  /* 0x00005000030075a7 */ /* 0x000e6400080211ff */
[----:B-1----:R-:W-:Y:S05]  /*6620*/  @!P1 BRA `(.L_x_111) ;  /* 0x0000006000a49947 */ /* 0x002fea0003800000 */
.L_x_110:
[----:B------:R-:W-:Y:S05]  /*6630*/  BSYNC B0 ;  /* 0x0000000000007941 */ /* 0x000fea0003800000 */
.L_x_109:
[----:B------:R-:W-:Y:S01]  /*6640*/  ISETP.NE.AND P1, PT, R182, RZ, PT ;  /* 0x000000ffb600720c */ /* 0x000fe20003f25270 */
[----:B-1----:R-:W-:Y:S02]  /*6650*/  VIADD R3, R3, 0x70 ;  /* 0x0000007003037836 */ /* 0x002fe40000000000 */
[----:B------:R-:W-:Y:S02]  /*6660*/  IMAD.U32 R0, RZ, RZ, UR45 ;  /* 0x0000002dff007e24 */ /* 0x000fe4000f8e00ff */
[----:B------:R-:W-:Y:S03]  /*6670*/  VIADD R168, R168, 0x1 ;  /* 0x00000001a8a87836 */ /* 0x000fe60000000000 */
[----:B------:R-:W-:Y:S05]  /*6680*/  PRMT R0, R0, 0x654, R3 ;  /* 0x0000065400007816 */ /* 0x000fea0000000003 */
[----:B------:R1:W2:Y:S04]  /*6690*/  @P1 LDS.128 R140, [R7] ;  /* 0x00000000078c1984 */ /* 0x0002a80000000c00 */
[----:B------:R1:W1:Y:S04]  /*66a0*/  @P1 LDS.128 R148, [R5+0x20] ;  /* 0x0000200005941984 */ /* 0x0002680000000c00 */
[----:B------:R1:W1:Y:S04]  /*66b0*/  @P1 LDS.128 R144, [R6+0x10] ;  /* 0x0000100006901984 */ /* 0x0002680000000c00 */
[----:B------:R1:W1:Y:S01]  /*66c0*/  @P1 LDS.128 R152, [R4+0x10] ;  /* 0x0000100004981984 */ /* 0x0002620000000c00 */
[C---:B------:R-:W-:Y:S01]  /*66d0*/  ISETP.NE.AND P1, PT, R168.reuse, 0x4, PT ;  /* 0x00000004a800780c */ /* 0x040fe20003f25270 */
[----:B------:R-:W-:Y:S01]  /*66e0*/  @!PT LDS RZ, [RZ] ;  /* 0x00000000fffff984 */ /* 0x000fe20000000800 */
[----:B------:R-:W-:Y:S01]  /*66f0*/  @!PT LDS RZ, [RZ] ;  /* 0x00000000fffff984 */ /* 0x000fe20000000800 */
[----:B------:R-:W-:Y:S01]  /*6700*/  @!PT LDS RZ, [RZ] ;  /* 0x00000000fffff984 */ /* 0x000fe20000000800 */
[----:B------:R-:W-:Y:S01]  /*6710*/  @!PT LDS RZ, [RZ] ;  /* 0x00000000fffff984 */ /* 0x000fe20000000800 */
[----:B------:R5:W-:Y:S06]  /*6720*/  MEMBAR.ALL.CTA ;  /* 0x0000000000007992 */ /* 0x000bec0000008000 */
[----:B-----5:R-:W5:Y:S01]  /*6730*/  FENCE.VIEW.ASYNC.S ;  /* 0x00000000000073c6 */ /* 0x020f620000000000 */
[----:B------:R-:W-:Y:S01]  /*6740*/  SEL R168, R168, RZ, P1 ;  /* 0x000000ffa8a87207 */ /* 0x000fe20000800000 */
[----:B-----5:R5:W-:Y:S02]  /*6750*/  SYNCS.ARRIVE.TRANS64.RED.A1T0 RZ, [R0+URZ], RZ ;  /* 0x000000ff00ff79a7 */ /* 0x020be400081004ff */
[----:B-----5:R-:W-:Y:S04]  /*6760*/  SEL R0, RZ, 0x1, P1 ;  /* 0x00000001ff007807 */ /* 0x020fe80000800000 */
[----:B--2---:R-:W-:Y:S02]  /*6770*/  LOP3.LUT R167, R167, R0, RZ, 0x3c, !PT ;  /* 0x00000000a7a77212 */ /* 0x004fe400078e3cff */
.L_x_108:
[----:B------:R-:W-:Y:S05]  /*6780*/  BSYNC B1 ;  /* 0x0000000000017941 */ /* 0x000fea0003800000 */
.L_x_107:
[----:B------:R-:W-:Y:S04]  /*6790*/  SHF.R.U32.HI R0, RZ, 0x15, R71 ;  /* 0x00000015ff007819 */ /* 0x000fe80000011647 */
[----:B------:R-:W-:Y:S01]  /*67a0*/  LOP3.LUT P1, RZ, R0, 0x3, R159, 0x48, !PT ;  /* 0x0000000300ff7812 */ /* 0x000fe2000782489f */
[----:B------:R-:W-:Y:S01]  /*67b0*/  @!UPT UIADD3 URZ, UPT, UPT, URZ, URZ, URZ ;  /* 0x000000fffffff290 */ /* 0x000fe2000fffe0ff */
[----:B----4-:R-:W-:Y:S11]  /*67c0*/  @P0 BRA `(.L_x_112) ;  /* 0x0000000000080947 */ /* 0x010ff60003800000 */
[----:B------:R-:W2:Y:S02]  /*67d0*/  SYNCS.PHASECHK.TRANS64.TRYWAIT P0, [R163+URZ+0xc0], R2 ;  /* 0x0000c002a30075a7 */ /* 0x000ea400080011ff */
[----:B--2---:R-:W-:Y:S05]  /*67e0*/  @!P0 BRA `(.L_x_113) ;  /* 0x0000006000488947 */ /* 0x004fea0003800000 */
.L_x_112:
[----:B------:R-:W-:Y:S04]  /*67f0*/  BSSY.RECONVERGENT B6, `(.L_x_114) ;  /* 0x0000012000067945 */ /* 0x000fe80003800200 */
[----:B------:R-:W-:Y:S05]  /*6800*/  @!P1 BRA `(.L_x_115) ;  /* 0x0000000000409947 */ /* 0x000fea0003800000 */
[----:B------:R-:W1:Y:S01]  /*6810*/  LDCU.64 UR8, c[0x4][0x78] ;  /* 0x01000f00ff0877ac */ /* 0x000e620008000a00 */
[----:B------:R-:W-:Y:S01]  /*6820*/  MOV R3, 0x0 ;  /* 0x0000000000037802 */ /* 0x000fe20000000f00 */
[----:B------:R-:W-:Y:S02]  /*6830*/  HFMA2 R12, -RZ, RZ, 0, 5.9604644775390625e-08 ;  /* 0x00000001ff0c7431 */ /* 0x000fe400000001ff */
[----:B------:R-:W-:Y:S02]  /*6840*/  IMAD.MOV.U32 R8, RZ, RZ, 0x192 ;  /* 0x00000192ff087424 */ /* 0x000fe400078e00ff */
[----:B------:R-:W-:Y:S01]  /*6850*/  IMAD.MOV.U32 R13, RZ, RZ, RZ ;  /* 0x000000ffff0d7224 */ /* 0x000fe200078e00ff */
[----:B------:R-:W4:Y:S01]  /*6860*/  LDCU.64 UR6, c[0x4][0x80] ;  /* 0x01001000ff0677ac */ /* 0x000f220008000a00 */
[----:B--2---:R-:W2:Y:S01]  /*6870*/  LDC.64 R2, c[0x4][R3] ;  /* 0x0100000003027b82 */ /* 0x004ea20000000a00 */
[----:B------:R-:W5:Y:S01]  /*6880*/  LDCU.64 UR4, c[0x4][0x18] ;  /* 0x01000300ff0477ac */ /* 0x000f620008000a00 */
[----:B-1----:R-:W-:Y:S01]  /*6890*/  MOV R5, UR9 ;  /* 0x0000000900057c02 */ /* 0x002fe20008000f00 */
[----:B------:R-:W-:Y:S01]  /*68a0*/  IMAD.U32 R4, RZ, RZ, UR8 ;  /* 0x00000008ff047e24 */ /* 0x000fe2000f8e00ff */
[----:B----4-:R-:W-:Y:S01]  /*68b0*/  MOV R7, UR7 ;  /* 0x0000000700077c02 */ /* 0x010fe20008000f00 */
[----:B------:R-:W-:Y:S01]  /*68c0*/  IMAD.U32 R6, RZ, RZ, UR6 ;  /* 0x00000006ff067e24 */ /* 0x000fe2000f8e00ff */
[----:B-----5:R-:W-:Y:S01]  /*68d0*/  MOV R11, UR5 ;  /* 0x00000005000b7c02 */ /* 0x020fe20008000f00 */
[----:B------:R-:W-:Y:S02]  /*68e0*/  IMAD.U32 R10, RZ, RZ, UR4 ;  /* 0x00000004ff0a7e24 */ /* 0x000fe4000f8e00ff */
[----:B------:R-:W-:Y:S07]  /*68f0*/  LEPC R20, `(.L_x_115) ;  /* 0x000000001014794e */ /* 0x000fee0000000000 */
[----:B--23--:R-:W-:Y:S05]  /*6900*/  CALL.ABS.NOINC R2 ;  /* 0x0000000002007343 */ /* 0x00cfea0003c00000 */
.L_x_115:
[----:B------:R-:W-:Y:S05]  /*6910*/  BSYNC.RECONVERGENT B6 ;  /* 0x0000000000067941 */ /* 0x000fea0003800200 */
.L_x_114:
[-C--:B------:R-:W-:Y:S01]  /*6920*/  F2FP.F16.E5M2.UNPACK_B R74, R140.reuse ;  /* 0x0000008cff4a723e */ /* 0x080fe200020004ff */
[----:B------:R-:W-:Y:S05]  /*6930*/  WARPSYNC.ALL ;  /* 0x0000000000007948 */ /* 0x000fea0003800000 */
[----:B------:R-:W-:Y:S01]  /*6940*/  R2UR UR4, R71 ;  /* 0x00000000470472ca */ /* 0x000fe200000e0000 */
[--C-:B------:R-:W-:Y:S01]  /*6950*/  HADD2.F32 R72, -RZ, R74.reuse.H0_H0 ;  /* 0x2000004aff487230 */ /* 0x100fe20000004100 */
[----:B------:R-:W-:Y:S01]  /*6960*/  F2FP.F16.E5M2.UNPACK_B R76, R140.H1 ;  /* 0x0000008cff4c723e */ /* 0x000fe200030004ff */
[----:B------:R-:W-:Y:S01]  /*6970*/  HADD2.F32 R75, -RZ, R74.H1_H1 ;  /* 0x3000004aff4b7230 */ /* 0x000fe20000004100 */
[-C--:B------:R-:W-:Y:S01]  /*6980*/  F2FP.F16.E5M2.UNPACK_B R78, R141.reuse ;  /* 0x0000008dff4e723e */ /* 0x080fe200020004ff */
[----:B------:R-:W-:Y:S01]  /*6990*/  BSSY.RECONVERGENT B0, `(.L_x_116) ;  /* 0x000011d000007945 */ /* 0x000fe20003800200 */
[----:B------:R-:W-:Y:S01]  /*69a0*/  F2FP.F16.E5M2.UNPACK_B R80, R141.H1 ;  /* 0x0000008dff50723e */ /* 0x000fe200030004ff */
[----:B------:R-:W-:Y:S01]  /*69b0*/  HADD2.F32 R74, -RZ, R76.H0_H0 ;  /* 0x2000004cff4a7230 */ /* 0x000fe20000004100 */
[-C--:B------:R-:W-:Y:S01]  /*69c0*/  F2FP.F16.E5M2.UNPACK_B R82, R142.reuse ;  /* 0x0000008eff52723e */ /* 0x080fe200020004ff */
[--C-:B------:R-:W-:Y:S01]  /*69d0*/  HADD2.F32 R77, -RZ, R78.reuse.H0_H0 ;  /* 0x2000004eff4d7230 */ /* 0x100fe20000004100 */
[----:B------:R-:W-:Y:S01]  /*69e0*/  F2FP.F16.E5M2.UNPACK_B R84, R142.H1 ;  /* 0x0000008eff54723e */ /* 0x000fe200030004ff */
[----:B------:R-:W-:Y:S01]  /*69f0*/  HADD2.F32 R78, -RZ, R78.H1_H1 ;  /* 0x3000004eff4e7230 */ /* 0x000fe20000004100 */
[-C--:B------:R-:W-:Y:S01]  /*6a00*/  F2FP.F16.E5M2.UNPACK_B R86, R143.reuse ;  /* 0x0000008fff56723e */ /* 0x080fe200020004ff */
[----:B-1----:R-:W3:Y:S01]  /*6a10*/  LDTM.x64 R4, tmem[UR4] ;  /* 0x00000004000479ee */ /* 0x002ee20008340000 */
[----:B------:R-:W-:Y:S01]  /*6a20*/  F2FP.F16.E5M2.UNPACK_B R88, R143.H1 ;  /* 0x0000008fff58723e */ /* 0x000fe200030004ff */
[----:B------:R-:W-:Y:S01]  /*6a30*/  HADD2.F32 R76, -RZ, R76.H1_H1 ;  /* 0x3000004cff4c7230 */ /* 0x000fe20000004100 */
[-C--:B------:R-:W-:Y:S01]  /*6a40*/  F2FP.F16.E5M2.UNPACK_B R90, R144.reuse ;  /* 0x00000090ff5a723e */ /* 0x080fe200020004ff */
[----:B------:R-:W-:Y:S01]  /*6a50*/  HADD2.F32 R79, -RZ, R80.H0_H0 ;  /* 0x20000050ff4f7230 */ /* 0x000fe20000004100 */
[----:B------:R-:W-:Y:S01]  /*6a60*/  F2FP.F16.E5M2.UNPACK_B R92, R144.H1 ;  /* 0x00000090ff5c723e */ /* 0x000fe200030004ff */
[--C-:B------:R-:W-:Y:S01]  /*6a70*/  HADD2.F32 R81, -RZ, R82.reuse.H0_H0 ;  /* 0x20000052ff517230 */ /* 0x100fe20000004100 */
[----:B------:R-:W-:Y:S01]  /*6a80*/  SHF.L.U32 R188, R166, 0x4, RZ ;  /* 0x00000004a6bc7819 */ /* 0x000fe200000006ff */
[----:B------:R-:W-:Y:S01]  /*6a90*/  HADD2.F32 R82, -RZ, R82.H1_H1 ;  /* 0x30000052ff527230 */ /* 0x000fe20000004100 */
[----:B------:R-:W-:Y:S01]  /*6aa0*/  SHF.L.U32 R190, R165, 0x4, RZ ;  /* 0x00000004a5be7819 */ /* 0x000fe200000006ff */
[--C-:B------:R-:W-:Y:S01]  /*6ab0*/  HADD2.F32 R85, -RZ, R86.reuse.H0_H0 ;  /* 0x20000056ff557230 */ /* 0x100fe20000004100 */
[C---:B------:R-:W-:Y:S01]  /*6ac0*/  IADD3 R178, PT, PT, R173.reuse, R188, RZ ;  /* 0x000000bcadb27210 */ /* 0x040fe20007ffe0ff */
[----:B------:R-:W-:Y:S01]  /*6ad0*/  HADD2.F32 R86, -RZ, R86.H1_H1 ;  /* 0x30000056ff567230 */ /* 0x000fe20000004100 */
[----:B------:R-:W-:Y:S01]  /*6ae0*/  IADD3 R180, PT, PT, R173, R190, RZ ;  /* 0x000000beadb47210 */ /* 0x000fe20007ffe0ff */
[--C-:B------:R-:W-:Y:S01]  /*6af0*/  HADD2.F32 R89, -RZ, R90.reuse.H0_H0 ;  /* 0x2000005aff597230 */ /* 0x100fe20000004100 */
[----:B------:R-:W-:Y:S01]  /*6b00*/  SHF.L.U32 R183, R171, 0x4, RZ ;  /* 0x00000004abb77819 */ /* 0x000fe200000006ff */
[----:B------:R-:W-:Y:S01]  /*6b10*/  HADD2.F32 R90, -RZ, R90.H1_H1 ;  /* 0x3000005aff5a7230 */ /* 0x000fe20000004100 */
[----:B------:R-:W-:Y:S01]  /*6b20*/  F2FP.F16.E5M2.UNPACK_B R94, R145 ;  /* 0x00000091ff5e723e */ /* 0x000fe200020004ff */
[----:B------:R-:W-:Y:S01]  /*6b30*/  HADD2.F32 R80, -RZ, R80.H1_H1 ;  /* 0x30000050ff507230 */ /* 0x000fe20000004100 */
[----:B------:R-:W-:Y:S01]  /*6b40*/  F2FP.F16.E5M2.UNPACK_B R98, R146 ;  /* 0x00000092ff62723e */ /* 0x000fe200020004ff */
[----:B------:R-:W-:Y:S01]  /*6b50*/  HADD2.F32 R83, -RZ, R84.H0_H0 ;  /* 0x20000054ff537230 */ /* 0x000fe20000004100 */
[----:B------:R-:W-:Y:S01]  /*6b60*/  F2FP.F16.E5M2.UNPACK_B R102, R147 ;  /* 0x00000093ff66723e */ /* 0x000fe200020004ff */
[--C-:B------:R-:W-:Y:S01]  /*6b70*/  HADD2.F32 R93, -RZ, R94.reuse.H0_H0 ;  /* 0x2000005eff5d7230 */ /* 0x100fe20000004100 */
[----:B------:R-:W-:Y:S01]  /*6b80*/  F2FP.F16.E5M2.UNPACK_B R106, R148 ;  /* 0x00000094ff6a723e */ /* 0x000fe200020004ff */
[C---:B---3--:R-:W-:Y:S01]  /*6b90*/  FMUL R0, R70.reuse, R4 ;  /* 0x0000000446007220 */ /* 0x048fe20000400000 */
[C---:B--2---:R-:W-:Y:S01]  /*6ba0*/  FMUL R2, R70.reuse, R5 ;  /* 0x0000000546027220 */ /* 0x044fe20000400000 */
[C---:B------:R-:W-:Y:S01]  /*6bb0*/  FMUL R4, R70.reuse, R8 ;  /* 0x0000000846047220 */ /* 0x040fe20000400000 */
[C---:B------:R-:W-:Y:S01]  /*6bc0*/  FMUL R5, R70.reuse, R9 ;  /* 0x0000000946057220 */ /* 0x040fe20000400000 */
[C---:B------:R-:W-:Y:S01]  /*6bd0*/  FFMA R0, R73.reuse, R72, R0 ;  /* 0x0000004849007223 */ /* 0x040fe20000000000 */
[C---:B------:R-:W-:Y:S01]  /*6be0*/  FFMA R2, R73.reuse, R75, R2 ;  /* 0x0000004b49027223 */ /* 0x040fe20000000002 */
[C---:B------:R-:W-:Y:S01]  /*6bf0*/  FMUL R8, R70.reuse, R12 ;  /* 0x0000000c46087220 */ /* 0x040fe20000400000 */
[C---:B------:R-:W-:Y:S01]  /*6c00*/  FMUL R9, R70.reuse, R13 ;  /* 0x0000000d46097220 */ /* 0x040fe20000400000 */
[C---:B------:R-:W-:Y:S01]  /*6c10*/  FMUL R12, R70.reuse, R16 ;  /* 0x00000010460c7220 */ /* 0x040fe20000400000 */
[C---:B------:R-:W-:Y:S01]  /*6c20*/  FMUL R13, R70.reuse, R17 ;  /* 0x00000011460d7220 */ /* 0x040fe20000400000 */
[C---:B------:R-:W-:Y:S01]  /*6c30*/  FMUL R16, R70.reuse, R20 ;  /* 0x0000001446107220 */ /* 0x040fe20000400000 */
[C---:B------:R-:W-:Y:S01]  /*6c40*/  FMUL R17, R70.reuse, R21 ;  /* 0x0000001546117220 */ /* 0x040fe20000400000 */
[----:B------:R-:W-:Y:S02]  /*6c50*/  HADD2.F32 R94, -RZ, R94.H1_H1 ;  /* 0x3000005eff5e7230 */ /* 0x000fe40000004100 */
[C---:B------:R-:W-:Y:S01]  /*6c60*/  FMUL R20, R70.reuse, R24 ;  /* 0x0000001846147220 */ /* 0x040fe20000400000 */
[C---:B------:R-:W-:Y:S01]  /*6c70*/  FMUL R21, R70.reuse, R25 ;  /* 0x0000001946157220 */ /* 0x040fe20000400000 */
[--C-:B------:R-:W-:Y:S02]  /*6c80*/  HADD2.F32 R97, -RZ, R98.reuse.H0_H0 ;  /* 0x20000062ff617230 */ /* 0x100fe40000004100 */
[C---:B------:R-:W-:Y:S01]  /*6c90*/  FMUL R24, R70.reuse, R28 ;  /* 0x0000001c46187220 */ /* 0x040fe20000400000 */
[----:B------:R-:W-:Y:S02]  /*6ca0*/  HADD2.F32 R98, -RZ, R98.H1_H1 ;  /* 0x30000062ff627230 */ /* 0x000fe40000004100 */
[C---:B------:R-:W-:Y:S01]  /*6cb0*/  FMUL R25, R70.reuse, R29 ;  /* 0x0000001d46197220 */ /* 0x040fe20000400000 */
[--C-:B------:R-:W-:Y:S02]  /*6cc0*/  HADD2.F32 R101, -RZ, R102.reuse.H0_H0 ;  /* 0x20000066ff657230 */ /* 0x100fe40000004100 */
[C---:B------:R-:W-:Y:S01]  /*6cd0*/  FMUL R28, R70.reuse, R32 ;  /* 0x00000020461c7220 */ /* 0x040fe20000400000 */
[----:B------:R-:W-:Y:S02]  /*6ce0*/  HADD2.F32 R102, -RZ, R102.H1_H1 ;  /* 0x30000066ff667230 */ /* 0x000fe40000004100 */
[C---:B------:R-:W-:Y:S01]  /*6cf0*/  FMUL R29, R70.reuse, R33 ;  /* 0x00000021461d7220 */ /* 0x040fe20000400000 */
[--C-:B------:R-:W-:Y:S02]  /*6d00*/  HADD2.F32 R105, -RZ, R106.reuse.H0_H0 ;  /* 0x2000006aff697230 */ /* 0x100fe40000004100 */
[C---:B------:R-:W-:Y:S01]  /*6d10*/  FMUL R32, R70.reuse, R36 ;  /* 0x0000002446207220 */ /* 0x040fe20000400000 */
[----:B------:R-:W-:Y:S01]  /*6d20*/  F2FP.F16.E5M2.UNPACK_B R96, R145.H1 ;  /* 0x00000091ff60723e */ /* 0x000fe200030004ff */
[----:B------:R-:W-:Y:S02]  /*6d30*/  HADD2.F32 R106, -RZ, R106.H1_H1 ;  /* 0x3000006aff6a7230 */ /* 0x000fe40000004100 */
[C---:B------:R-:W-:Y:S01]  /*6d40*/  FMUL R33, R70.reuse, R37 ;  /* 0x0000002546217220 */ /* 0x040fe20000400000 */
[C---:B------:R-:W-:Y:S01]  /*6d50*/  FMUL R36, R70.reuse, R40 ;  /* 0x0000002846247220 */ /* 0x040fe20000400000 */
[----:B------:R-:W-:Y:S01]  /*6d60*/  F2FP.F16.E5M2.UNPACK_B R100, R146.H1 ;  /* 0x00000092ff64723e */ /* 0x000fe200030004ff */
        /* <DEDUP_REMOVED lines=8> */
[----:B------:R-:W-:Y:S01]  /*6df0*/  F2FP.F16.E5M2.UNPACK_B R110, R149 ;  /* 0x00000095ff6e723e */ /* 0x000fe200020004ff */
[C---:B------:R-:W-:Y:S01]  /*6e00*/  FMUL R49, R70.reuse, R53 ;  /* 0x0000003546317220 */ /* 0x040fe20000400000 */
[C---:B------:R-:W-:Y:S01]  /*6e10*/  FMUL R52, R70.reuse, R56 ;  /* 0x0000003846347220 */ /* 0x040fe20000400000 */
[----:B------:R-:W-:Y:S01]  /*6e20*/  F2FP.F16.E5M2.UNPACK_B R112, R149.H1 ;  /* 0x00000095ff70723e */ /* 0x000fe200030004ff */
[C---:B------:R-:W-:Y:S01]  /*6e30*/  FMUL R53, R70.reuse, R57 ;  /* 0x0000003946357220 */ /* 0x040fe20000400000 */
[--C-:B------:R-:W-:Y:S02]  /*6e40*/  HADD2.F32 R109, -RZ, R110.reuse.H0_H0 ;  /* 0x2000006eff6d7230 */ /* 0x100fe40000004100 */
[C---:B------:R-:W-:Y:S01]  /*6e50*/  FMUL R56, R70.reuse, R60 ;  /* 0x0000003c46387220 */ /* 0x040fe20000400000 */
[----:B------:R-:W-:Y:S01]  /*6e60*/  F2FP.F16.E5M2.UNPACK_B R114, R150 ;  /* 0x00000096ff72723e */ /* 0x000fe200020004ff */
[----:B------:R-:W-:Y:S02]  /*6e70*/  HADD2.F32 R110, -RZ, R110.H1_H1 ;  /* 0x3000006eff6e7230 */ /* 0x000fe40000004100 */
[C---:B------:R-:W-:Y:S01]  /*6e80*/  FMUL R57, R70.reuse, R61 ;  /* 0x0000003d46397220 */ /* 0x040fe20000400000 */
[C---:B------:R-:W-:Y:S01]  /*6e90*/  FMUL R60, R70.reuse, R64 ;  /* 0x00000040463c7220 */ /* 0x040fe20000400000 */
[----:B------:R-:W-:Y:S01]  /*6ea0*/  F2FP.F16.E5M2.UNPACK_B R116, R150.H1 ;  /* 0x00000096ff74723e */ /* 0x000fe200030004ff */
[--C-:B------:R-:W-:Y:S02]  /*6eb0*/  HADD2.F32 R113, -RZ, R114.reuse.H0_H0 ;  /* 0x20000072ff717230 */ /* 0x100fe40000004100 */
[C---:B------:R-:W-:Y:S01]  /*6ec0*/  FMUL R61, R70.reuse, R65 ;  /* 0x00000041463d7220 */ /* 0x040fe20000400000 */
[----:B------:R-:W-:Y:S02]  /*6ed0*/  HADD2.F32 R114, -RZ, R114.H1_H1 ;  /* 0x30000072ff727230 */ /* 0x000fe40000004100 */
[C---:B------:R-:W-:Y:S01]  /*6ee0*/  FMUL R3, R70.reuse, R6 ;  /* 0x0000000646037220 */ /* 0x040fe20000400000 */
[----:B------:R-:W-:Y:S01]  /*6ef0*/  F2FP.F16.E5M2.UNPACK_B R118, R151 ;  /* 0x00000097ff76723e */ /* 0x000fe200020004ff */
[C---:B------:R-:W-:Y:S01]  /*6f00*/  FMUL R7, R70.reuse, R7 ;  /* 0x0000000746077220 */ /* 0x040fe20000400000 */
[C---:B------:R-:W-:Y:S01]  /*6f10*/  FMUL R6, R70.reuse, R10 ;  /* 0x0000000a46067220 */ /* 0x040fe20000400000 */
[----:B------:R-:W-:Y:S01]  /*6f20*/  F2FP.F16.E5M2.UNPACK_B R120, R151.H1 ;  /* 0x00000097ff78723e */ /* 0x000fe200030004ff */
[C---:B------:R-:W-:Y:S01]  /*6f30*/  FFMA R3, R73.reuse, R74, R3 ;  /* 0x0000004a49037223 */ /* 0x040fe20000000003 */
[C---:B------:R-:W-:Y:S01]  /*6f40*/  FFMA R7, R73.reuse, R76, R7 ;  /* 0x0000004c49077223 */ /* 0x040fe20000000007 */
[----:B------:R-:W-:Y:S01]  /*6f50*/  F2FP.F16.E5M2.UNPACK_B R122, R152 ;  /* 0x00000098ff7a723e */ /* 0x000fe200020004ff */
[C---:B------:R-:W-:Y:S01]  /*6f60*/  FFMA R4, R73.reuse, R77, R4 ;  /* 0x0000004d49047223 */ /* 0x040fe20000000004 */
[C---:B------:R-:W-:Y:S01]  /*6f70*/  FFMA R5, R73.reuse, R78, R5 ;  /* 0x0000004e49057223 */ /* 0x040fe20000000005 */
[----:B------:R-:W-:Y:S01]  /*6f80*/  F2FP.F16.E5M2.UNPACK_B R124, R152.H1 ;  /* 0x00000098ff7c723e */ /* 0x000fe200030004ff */
[----:B------:R-:W-:Y:S01]  /*6f90*/  FFMA R6, R73, R79, R6 ;  /* 0x0000004f49067223 */ /* 0x000fe20000000006 */
[----:B------:R-:W-:Y:S01]  /*6fa0*/  F2FP.SATFINITE.E5M2.F32.PACK_AB_MERGE_C R179, R7, R3, RZ ;  /* 0x0000000307b3723e */ /* 0x000fe200048060ff */
[--C-:B------:R-:W-:Y:S02]  /*6fb0*/  HADD2.F32 R117, -RZ, R118.reuse.H0_H0 ;  /* 0x20000076ff757230 */ /* 0x100fe40000004100 */
[----:B------:R-:W-:Y:S01]  /*6fc0*/  FMUL R11, R70, R11 ;  /* 0x0000000b460b7220 */ /* 0x000fe20000400000 */
[----:B------:R-:W-:Y:S01]  /*6fd0*/  HADD2.F32 R118, -RZ, R118.H1_H1 ;  /* 0x30000076ff767230 */ /* 0x000fe20000004100 */
[----:B------:R-:W-:Y:S01]  /*6fe0*/  F2FP.SATFINITE.E5M2.F32.PACK_AB_MERGE_C R184, R2, R0, R179 ;  /* 0x0000000002b8723e */ /* 0x000fe200048060b3 */
[--C-:B------:R-:W-:Y:S01]  /*6ff0*/  HADD2.F32 R121, -RZ, R122.reuse.H0_H0 ;  /* 0x2000007aff797230 */ /* 0x100fe20000004100 */
[----:B------:R-:W-:Y:S01]  /*7000*/  IADD3 R179, PT, PT, R183, R178, RZ ;  /* 0x000000b2b7b37210 */ /* 0x000fe20007ffe0ff */
[C---:B------:R-:W-:Y:S01]  /*7010*/  FFMA R11, R73.reuse, R80, R11 ;  /* 0x00000050490b7223 */ /* 0x040fe2000000000b */
[C---:B------:R-:W-:Y:S01]  /*7020*/  FFMA R8, R73.reuse, R81, R8 ;  /* 0x0000005149087223 */ /* 0x040fe20000000008 */
[----:B------:R-:W-:Y:S01]  /*7030*/  FFMA R9, R73, R82, R9 ;  /* 0x0000005249097223 */ /* 0x000fe20000000009 */
[----:B------:R-:W-:Y:S02]  /*7040*/  HADD2.F32 R122, -RZ, R122.H1_H1 ;  /* 0x3000007aff7a7230 */ /* 0x000fe40000004100 */
[C---:B------:R-:W-:Y:S01]  /*7050*/  FMUL R10, R70.reuse, R14 ;  /* 0x0000000e460a7220 */ /* 0x040fe20000400000 */
[----:B------:R-:W-:Y:S01]  /*7060*/  HADD2.F32 R84, -RZ, R84.H1_H1 ;  /* 0x30000054ff547230 */ /* 0x000fe20000004100 */
[----:B------:R-:W-:Y:S01]  /*7070*/  F2FP.SATFINITE.E5M2.F32.PACK_AB_MERGE_C R185, R11, R6, RZ ;  /* 0x000000060bb9723e */ /* 0x000fe200048060ff */
[C---:B------:R-:W-:Y:S01]  /*7080*/  FMUL R15, R70.reuse, R15 ;  /* 0x0000000f460f7220 */ /* 0x040fe20000400000 */
[--C-:B------:R-:W-:Y:S02]  /*7090*/  HADD2.F32 R87, -RZ, R88.reuse.H0_H0 ;  /* 0x20000058ff577230 */ /* 0x100fe40000004100 */
[----:B------:R-:W-:Y:S01]  /*70a0*/  FFMA R10, R73, R83, R10 ;  /* 0x00000053490a7223 */ /* 0x000fe2000000000a */
[----:B------:R-:W-:Y:S01]  /*70b0*/  F2FP.SATFINITE.E5M2.F32.PACK_AB_MERGE_C R185, R5, R4, R185 ;  /* 0x0000000405b9723e */ /* 0x000fe200048060b9 */
[C---:B------:R-:W-:Y:S01]  /*70c0*/  FFMA R15, R73.reuse, R84, R15 ;  /* 0x00000054490f7223 */ /* 0x040fe2000000000f */
[C---:B------:R-:W-:Y:S01]  /*70d0*/  FFMA R12, R73.reuse, R85, R12 ;  /* 0x00000055490c7223 */ /* 0x040fe2000000000c */
[----:B------:R-:W-:Y:S01]  /*70e0*/  FFMA R13, R73, R86, R13 ;  /* 0x00000056490d7223 */ /* 0x000fe2000000000d */
[----:B------:R-:W-:Y:S02]  /*70f0*/  HADD2.F32 R88, -RZ, R88.H1_H1 ;  /* 0x30000058ff587230 */ /* 0x000fe40000004100 */
[C---:B------:R-:W-:Y:S01]  /*7100*/  FMUL R14, R70.reuse, R18 ;  /* 0x00000012460e7220 */ /* 0x040fe20000400000 */
[----:B------:R-:W-:Y:S01]  /*7110*/  F2FP.F16.E5M2.UNPACK_B R126, R153 ;  /* 0x00000099ff7e723e */ /* 0x000fe200020004ff */
[C---:B------:R-:W-:Y:S01]  /*7120*/  FMUL R19, R70.reuse, R19 ;  /* 0x0000001346137220 */ /* 0x040fe20000400000 */
[----:B------:R-:W-:Y:S01]  /*7130*/  HADD2.F32 R91, -RZ, R92.H0_H0 ;  /* 0x2000005cff5b7230 */ /* 0x000fe20000004100 */
[----:B------:R-:W-:Y:S01]  /*7140*/  F2FP.SATFINITE.E5M2.F32.PACK_AB_MERGE_C R186, R15, R10, RZ ;  /* 0x0000000a0fba723e */ /* 0x000fe200048060ff */
[C---:B------:R-:W-:Y:S01]  /*7150*/  FFMA R14, R73.reuse, R87, R14 ;  /* 0x00000057490e7223 */ /* 0x040fe2000000000e */
[C---:B------:R-:W-:Y:S01]  /*7160*/  FFMA R19, R73.reuse, R88, R19 ;  /* 0x0000005849137223 */ /* 0x040fe20000000013 */
[C---:B------:R-:W-:Y:S01]  /*7170*/  FFMA R16, R73.reuse, R89, R16 ;  /* 0x0000005949107223 */ /* 0x040fe20000000010 */
[----:B------:R-:W-:Y:S01]  /*7180*/  F2FP.F16.E5M2.UNPACK_B R128, R153.H1 ;  /* 0x00000099ff80723e */ /* 0x000fe200030004ff */
[----:B------:R-:W-:Y:S01]  /*7190*/  FFMA R17, R73, R90, R17 ;  /* 0x0000005a49117223 */ /* 0x000fe20000000011 */
[----:B------:R-:W-:Y:S01]  /*71a0*/  F2FP.SATFINITE.E5M2.F32.PACK_AB_MERGE_C R186, R9, R8, R186 ;  /* 0x0000000809ba723e */ /* 0x000fe200048060ba */
[--C-:B------:R-:W-:Y:S01]  /*71b0*/  HADD2.F32 R125, -RZ, R126.reuse.H0_H0 ;  /* 0x2000007eff7d7230 */ /* 0x100fe20000004100 */
[----:B------:R-:W-:Y:S01]  /*71c0*/  F2FP.SATFINITE.E5M2.F32.PACK_AB_MERGE_C R187, R19, R14, RZ ;  /* 0x0000000e13bb723e */ /* 0x000fe200048060ff */
[----:B------:R-:W-:Y:S02]  /*71d0*/  HADD2.F32 R126, -RZ, R126.H1_H1 ;  /* 0x3000007eff7e7230 */ /* 0x000fe40000004100 */
[C---:B------:R-:W-:Y:S01]  /*71e0*/  FMUL R18, R70.reuse, R22 ;  /* 0x0000001646127220 */ /* 0x040fe20000400000 */
[----:B------:R-:W-:Y:S01]  /*71f0*/  HADD2.F32 R92, -RZ, R92.H1_H1 ;  /* 0x3000005cff5c7230 */ /* 0x000fe20000004100 */
[----:B------:R-:W-:Y:S01]  /*7200*/  F2FP.SATFINITE.E5M2.F32.PACK_AB_MERGE_C R187, R13, R12, R187 ;  /* 0x0000000c0dbb723e */ /* 0x000fe200048060bb */
[C---:B------:R-:W-:Y:S01]  /*7210*/  FMUL R23, R70.reuse, R23 ;  /* 0x0000001746177220 */ /* 0x040fe20000400000 */
[--C-:B------:R-:W-:Y:S02]  /*7220*/  HADD2.F32 R95, -RZ, R96.reuse.H0_H0 ;  /* 0x20000060ff5f7230 */ /* 0x100fe40000004100 */
[C---:B------:R-:W-:Y:S01]  /*7230*/  FFMA R18, R73.reuse, R91, R18 ;  /* 0x0000005b49127223 */ /* 0x040fe20000000012 */
[----:B------:R-:W-:Y:S01]  /*7240*/  HADD2.F32 R96, -RZ, R96.H1_H1 ;  /* 0x30000060ff607230 */ /* 0x000fe20000004100 */
[----:B------:R1:W-:Y:S01]  /*7250*/  STS.128 [R137+UR44+0x8200], R184 ;  /* 0x008200b889007988 */ /* 0x0003e20008000c2c */
[C---:B------:R-:W-:Y:S01]  /*7260*/  FFMA R23, R73.reuse, R92, R23 ;  /* 0x0000005c49177223 */ /* 0x040fe20000000017 */
[C---:B------:R-:W-:Y:S01]  /*7270*/  FFMA R20, R73.reuse, R93, R20 ;  /* 0x0000005d49147223 */ /* 0x040fe20000000014 */
[----:B------:R-:W-:Y:S01]  /*7280*/  FFMA R21, R73, R94, R21 ;  /* 0x0000005e49157223 */ /* 0x000fe20000000015 */
        /* <DEDUP_REMOVED lines=20> */
[----:B------:R-:W-:Y:S02]  /*73d0*/  HADD2.F32 R104, -RZ, R104.H1_H1 ;  /* 0x30000068ff687230 */ /* 0x000fe40000004100 */
        /* <DEDUP_REMOVED lines=24> */
[----:B------:R1:W-:Y:S01]  /*7560*/  STS.128 [R178+0x8010], R192 ;  /* 0x008010c0b2007388 */ /* 0x0003e20000000c00 */
[C---:B------:R-:W-:Y:S01]  /*7570*/  FFMA R39, R73.reuse, R108, R39 ;  /* 0x0000006c49277223 */ /* 0x040fe20000000027 */
[C---:B------:R-:W-:Y:S01]  /*7580*/  FFMA R36, R73.reuse, R109, R36 ;  /* 0x0000006d49247223 */ /* 0x040fe20000000024 */
[----:B------:R-:W-:Y:S01]  /*7590*/  FFMA R37, R73, R110, R37 ;  /* 0x0000006e49257223 */ /* 0x000fe20000000025 */
[----:B------:R-:W-:Y:S01]  /*75a0*/  FMUL R38, R70, R42 ;  /* 0x0000002a46267220 */ /* 0x000fe20000400000 */
[----:B------:R-:W-:Y:S01]  /*75b0*/  ISETP.NE.AND P0, PT, R176, RZ, PT ;  /* 0x000000ffb000720c */ /* 0x000fe20003f05270 */
[C---:B------:R-:W-:Y:S01]  /*75c0*/  FMUL R43, R70.reuse, R43 ;  /* 0x0000002b462b7220 */ /* 0x040fe20000400000 */
[--C-:B------:R-:W-:Y:S01]  /*75d0*/  HADD2.F32 R115, -RZ, R116.reuse.H0_H0 ;  /* 0x20000074ff737230 */ /* 0x100fe20000004100 */
[----:B------:R-:W-:Y:S01]  /*75e0*/  F2FP.SATFINITE.E5M2.F32.PACK_AB_MERGE_C R196, R39, R34, RZ ;  /* 0x0000002227c4723e */ /* 0x000fe200048060ff */
[C---:B------:R-:W-:Y:S01]  /*75f0*/  FFMA R38, R73.reuse, R111, R38 ;  /* 0x0000006f49267223 */ /* 0x040fe20000000026 */
[C---:B------:R-:W-:Y:S01]  /*7600*/  FFMA R43, R73.reuse, R112, R43 ;  /* 0x00000070492b7223 */ /* 0x040fe2000000002b */
[----:B------:R-:W-:Y:S01]  /*7610*/  FFMA R40, R73, R113, R40 ;  /* 0x0000007149287223 */ /* 0x000fe20000000028 */
[----:B------:R-:W-:Y:S01]  /*7620*/  F2FP.SATFINITE.E5M2.F32.PACK_AB_MERGE_C R196, R33, R32, R196 ;  /* 0x0000002021c4723e */ /* 0x000fe200048060c4 */
[----:B------:R-:W-:Y:S01]  /*7630*/  FFMA R41, R73, R114, R41 ;  /* 0x0000007249297223 */ /* 0x000fe20000000029 */
[----:B------:R-:W-:Y:S01]  /*7640*/  HADD2.F32 R116, -RZ, R116.H1_H1 ;  /* 0x30000074ff747230 */ /* 0x000fe20000004100 */
[----:B------:R-:W-:Y:S01]  /*7650*/  F2FP.SATFINITE.E5M2.F32.PACK_AB_MERGE_C R197, R43, R38, RZ ;  /* 0x000000262bc5723e */ /* 0x000fe200048060ff */
[C---:B------:R-:W-:Y:S01]  /*7660*/  FMUL R42, R70.reuse, R46 ;  /* 0x0000002e462a7220 */ /* 0x040fe20000400000 */
[C---:B------:R-:W-:Y:S01]  /*7670*/  FMUL R47, R70.reuse, R47 ;  /* 0x0000002f462f7220 */ /* 0x040fe20000400000 */
[--C-:B------:R-:W-:Y:S01]  /*7680*/  HADD2.F32 R119, -RZ, R120.reuse.H0_H0 ;  /* 0x20000078ff777230 */ /* 0x100fe20000004100 */
[----:B------:R-:W-:Y:S01]  /*7690*/  F2FP.SATFINITE.E5M2.F32.PACK_AB_MERGE_C R197, R37, R36, R197 ;  /* 0x0000002425c5723e */ /* 0x000fe200048060c5 */
[C---:B------:R-:W-:Y:S01]  /*76a0*/  FFMA R42, R73.reuse, R115, R42 ;  /* 0x00000073492a7223 */ /* 0x040fe2000000002a */
[C---:B------:R-:W-:Y:S01]  /*76b0*/  FFMA R47, R73.reuse, R116, R47 ;  /* 0x00000074492f7223 */ /* 0x040fe2000000002f */
[----:B------:R-:W-:Y:S01]  /*76c0*/  FFMA R44, R73, R117, R44 ;  /* 0x00000075492c7223 */ /* 0x000fe2000000002c */
[----:B------:R-:W-:Y:S01]  /*76d0*/  ISETP.NE.AND P6, PT, R189, RZ, PT ;  /* 0x000000ffbd00720c */ /* 0x000fe20003fc5270 */
[----:B------:R-:W-:Y:S01]  /*76e0*/  FFMA R45, R73, R118, R45 ;  /* 0x00000076492d7223 */ /* 0x000fe2000000002d */
[----:B------:R-:W-:Y:S01]  /*76f0*/  HADD2.F32 R120, -RZ, R120.H1_H1 ;  /* 0x30000078ff787230 */ /* 0x000fe20000004100 */
[----:B------:R-:W-:Y:S01]  /*7700*/  F2FP.SATFINITE.E5M2.F32.PACK_AB_MERGE_C R198, R47, R42, RZ ;  /* 0x0000002a2fc6723e */ /* 0x000fe200048060ff */
[C---:B------:R-:W-:Y:S01]  /*7710*/  FMUL R46, R70.reuse, R50 ;  /* 0x00000032462e7220 */ /* 0x040fe20000400000 */
[C---:B------:R-:W-:Y:S01]  /*7720*/  FMUL R51, R70.reuse, R51 ;  /* 0x0000003346337220 */ /* 0x040fe20000400000 */
[--C-:B------:R-:W-:Y:S02]  /*7730*/  HADD2.F32 R123, -RZ, R124.reuse.H0_H0 ;  /* 0x2000007cff7b7230 */ /* 0x100fe40000004100 */
[C---:B------:R-:W-:Y:S01]  /*7740*/  FMUL R50, R70.reuse, R54 ;  /* 0x0000003646327220 */ /* 0x040fe20000400000 */
[C---:B------:R-:W-:Y:S01]  /*7750*/  FFMA R46, R73.reuse, R119, R46 ;  /* 0x00000077492e7223 */ /* 0x040fe2000000002e */
[----:B------:R-:W-:Y:S02]  /*7760*/  HADD2.F32 R124, -RZ, R124.H1_H1 ;  /* 0x3000007cff7c7230 */ /* 0x000fe40000004100 */
[C---:B------:R-:W-:Y:S01]  /*7770*/  FFMA R51, R73.reuse, R120, R51 ;  /* 0x0000007849337223 */ /* 0x040fe20000000033 */
[C---:B------:R-:W-:Y:S01]  /*7780*/  FMUL R55, R70.reuse, R55 ;  /* 0x0000003746377220 */ /* 0x040fe20000400000 */
[C---:B------:R-:W-:Y:S01]  /*7790*/  FFMA R48, R73.reuse, R121, R48 ;  /* 0x0000007949307223 */ /* 0x040fe20000000030 */
[C---:B------:R-:W-:Y:S01]  /*77a0*/  FFMA R49, R73.reuse, R122, R49 ;  /* 0x0000007a49317223 */ /* 0x040fe20000000031 */
[--C-:B------:R-:W-:Y:S02]  /*77b0*/  HADD2.F32 R127, -RZ, R128.reuse.H0_H0 ;  /* 0x20000080ff7f7230 */ /* 0x100fe40000004100 */
[C---:B------:R-:W-:Y:S01]  /*77c0*/  FFMA R50, R73.reuse, R123, R50 ;  /* 0x0000007b49327223 */ /* 0x040fe20000000032 */
[----:B------:R-:W-:Y:S02]  /*77d0*/  HADD2.F32 R128, -RZ, R128.H1_H1 ;  /* 0x30000080ff807230 */ /* 0x000fe40000004100 */
[C---:B------:R-:W-:Y:S01]  /*77e0*/  FMUL R54, R70.reuse, R58 ;  /* 0x0000003a46367220 */ /* 0x040fe20000400000 */
        /* <DEDUP_REMOVED lines=16> */
[----:B------:R-:W-:Y:S01]  /*78f0*/  FFMA R63, R73, R132, R63 ;  /* 0x00000084493f7223 */ /* 0x000fe2000000003f */
[----:B------:R-:W-:Y:S01]  /*7900*/  FMUL R67, R70, R67 ;  /* 0x0000004346437220 */ /* 0x000fe20000400000 */
[----:B------:R-:W-:Y:S01]  /*7910*/  F2FP.SATFINITE.E5M2.F32.PACK_AB_MERGE_C R199, R51, R46, RZ ;  /* 0x0000002e33c7723e */ /* 0x000fe200048060ff */
[C---:B------:R-:W-:Y:S01]  /*7920*/  FFMA R60, R73.reuse, R133, R60 ;  /* 0x00000085493c7223 */ /* 0x040fe2000000003c */
[C---:B------:R-:W-:Y:S01]  /*7930*/  FFMA R61, R73.reuse, R134, R61 ;  /* 0x00000086493d7223 */ /* 0x040fe2000000003d */
[C---:B------:R-:W-:Y:S01]  /*7940*/  FFMA R62, R73.reuse, R135, R62 ;  /* 0x00000087493e7223 */ /* 0x040fe2000000003e */
[----:B------:R-:W-:Y:S01]  /*7950*/  FFMA R67, R73, R136, R67 ;  /* 0x0000008849437223 */ /* 0x000fe20000000043 */
[----:B------:R-:W-:Y:S02]  /*7960*/  F2FP.SATFINITE.E5M2.F32.PACK_AB_MERGE_C R198, R41, R40, R198 ;  /* 0x0000002829c6723e */ /* 0x000fe400048060c6 */
[----:B------:R-:W-:Y:S02]  /*7970*/  F2FP.SATFINITE.E5M2.F32.PACK_AB_MERGE_C R199, R45, R44, R199 ;  /* 0x0000002c2dc7723e */ /* 0x000fe400048060c7 */
[----:B------:R-:W-:Y:S02]  /*7980*/  F2FP.SATFINITE.E5M2.F32.PACK_AB_MERGE_C R200, R55, R50, RZ ;  /* 0x0000003237c8723e */ /* 0x000fe400048060ff */
[----:B------:R-:W-:Y:S01]  /*7990*/  F2FP.SATFINITE.E5M2.F32.PACK_AB_MERGE_C R201, R59, R54, RZ ;  /* 0x000000363bc9723e */ /* 0x000fe200048060ff */
[----:B------:R1:W-:Y:S01]  /*79a0*/  STS.128 [R180+0x8020], R196 ;  /* 0x008020c4b4007388 */ /* 0x0003e20000000c00 */
[----:B------:R-:W-:Y:S02]  /*79b0*/  F2FP.SATFINITE.E5M2.F32.PACK_AB_MERGE_C R202, R63, R58, RZ ;  /* 0x0000003a3fca723e */ /* 0x000fe400048060ff */
[----:B------:R-:W-:Y:S02]  /*79c0*/  F2FP.SATFINITE.E5M2.F32.PACK_AB_MERGE_C R203, R67, R62, RZ ;  /* 0x0000003e43cb723e */ /* 0x000fe400048060ff */
[----:B------:R-:W-:Y:S02]  /*79d0*/  F2FP.SATFINITE.E5M2.F32.PACK_AB_MERGE_C R200, R49, R48, R200 ;  /* 0x0000003031c8723e */ /* 0x000fe400048060c8 */
[----:B------:R-:W-:Y:S02]  /*79e0*/  F2FP.SATFINITE.E5M2.F32.PACK_AB_MERGE_C R201, R53, R52, R201 ;  /* 0x0000003435c9723e */ /* 0x000fe400048060c9 */
[----:B------:R-:W-:Y:S02]  /*79f0*/  F2FP.SATFINITE.E5M2.F32.PACK_AB_MERGE_C R202, R57, R56, R202 ;  /* 0x0000003839ca723e */ /* 0x000fe400048060ca */
[----:B------:R-:W-:Y:S02]  /*7a00*/  F2FP.SATFINITE.E5M2.F32.PACK_AB_MERGE_C R203, R61, R60, R203 ;  /* 0x0000003c3dcb723e */ /* 0x000fe400048060cb */
[----:B------:R-:W-:Y:S02]  /*7a10*/  LEA R191, R168, UR44, 0x3 ;  /* 0x0000002ca8bf7c11 */ /* 0x000fe4000f8e18ff */
[----:B------:R-:W-:Y:S01]  /*7a20*/  @P6 SHF.L.U32 R204, R167, 0x1f, RZ ;  /* 0x0000001fa7cc6819 */ /* 0x000fe200000006ff */
[----:B------:R1:W-:Y:S01]  /*7a30*/  STS.128 [R179+0x8010], R200 ;  /* 0x008010c8b3007388 */ /* 0x0003e20000000c00 */
[----:B------:R-:W-:Y:S01]  /*7a40*/  @!PT LDS RZ, [RZ] ;  /* 0x00000000fffff984 */ /* 0x000fe20000000800 */
[----:B------:R-:W-:Y:S01]  /*7a50*/  @!PT LDS RZ, [RZ] ;  /* 0x00000000fffff984 */ /* 0x000fe20000000800 */
[----:B------:R-:W-:Y:S01]  /*7a60*/  @!PT LDS RZ, [RZ] ;  /* 0x00000000fffff984 */ /* 0x000fe20000000800 */
[----:B------:R-:W-:Y:S01]  /*7a70*/  @!PT LDS RZ, [RZ] ;  /* 0x00000000fffff984 */ /* 0x000fe20000000800 */
[----:B------:R2:W-:Y:S07]  /*7a80*/  MEMBAR.ALL.CTA ;  /* 0x0000000000007992 */ /* 0x0005ee0000008000 */
[----:B--2---:R-:W2:Y:S02]  /*7a90*/  FENCE.VIEW.ASYNC.S ;  /* 0x00000000000073c6 */ /* 0x004ea40000000000 */
[----:B--2---:R-:W-:Y:S06]  /*7aa0*/  BAR.SYNC.DEFER_BLOCKING 0x1, 0x80 ;  /* 0x0042000000007b1d */ /* 0x004fec0000010000 */
[----:B------:R-:W-:Y:S05]  /*7ab0*/  @P0 BRA `(.L_x_117) ;  /* 0x0000000000280947 */ /* 0x000fea0003800000 */
[----:B------:R-:W-:Y:S01]  /*7ac0*/  UIADD3 UR4, UPT, UPT, UR44, 0x8200, URZ ;  /* 0x000082002c047890 */ /* 0x000fe2000fffe0ff */
[----:B------:R-:W-:Y:S05]  /*7ad0*/  UMOV UR51, UR36 ;  /* 0x0000002400337c82 */ /* 0x000fea0008000000 */
[----:B------:R-:W-:Y:S01]  /*7ae0*/  MOV R175, UR4 ;  /* 0x0000000400af7c02 */ /* 0x000fe20008000f00 */
[----:B------:R-:W-:Y:S03]  /*7af0*/  UIADD3 UR4, UP0, UPT, UR62, 0x680, URZ ;  /* 0x000006803e047890 */ /* 0x000fe6000ff1e0ff */
[----:B------:R-:W-:Y:S01]  /*7b00*/  R2UR UR48, R175 ;  /* 0x00000000af3072ca */ /* 0x000fe200000e0000 */
[----:B------:R-:W-:Y:S11]  /*7b10*/  UIADD3.X UR5, UPT, UPT, URZ, UR63, URZ, UP0, !UPT ;  /* 0x0000003fff057290 */ /* 0x000ff600087fe4ff */
[----:B------:R-:W-:Y:S01]  /*7b20*/  @!UPT UIADD3 URZ, UPT, UPT, URZ, URZ, URZ ;  /* 0x000000fffffff290 */ /* 0x000fe2000fffe0ff */
[----:B------:R2:W-:Y:S01]  /*7b30*/  UTMASTG.3D [UR48], [UR4] ;  /* 0x00000030040073b5 */ /* 0x0005e20008010000 */
[----:B------:R0:W-:Y:S01]  /*7b40*/  UTMACMDFLUSH ;  /* 0x00000000000079b7 */ /* 0x0001e20000000000 */
[----:B--2---:R-:W-:Y:S04]  /*7b50*/  DEPBAR.LE SB0, 0x1 ;  /* 0x000080400000791a */ /* 0x004fe80000000000 */
.L_x_117:
[----:B------:R-:W-:Y:S05]  /*7b60*/  BSYNC.RECONVERGENT B0 ;  /* 0x0000000000007941 */ /* 0x000fea0003800200 */
.L_x_116:
[----:B------:R-:W-:Y:S06]  /*7b70*/  BAR.SYNC.DEFER_BLOCKING 0x1, 0x80 ;  /* 0x0042000000007b1d */ /* 0x000fec0000010000 */
[----:B------:R-:W2:Y:S01]  /*7b80*/  @P6 SYNCS.PHASECHK.TRANS64.TRYWAIT P0, [R191+URZ+0x50], R204 ;  /* 0x000050ccbf0065a7 */ /* 0x000ea200080011ff */
[----:B------:R-:W-:Y:S01]  /*7b90*/  BSSY B1, `(.L_x_118) ;  /* 0x0000023000017945 */ /* 0x000fe20003800000 */
[----:B--2---:R-:W-:Y:S03]  /*7ba0*/  @P6 SEL R181, RZ, 0x1, !P0 ;  /* 0x00000001ffb56807 */ /* 0x004fe60004000000 */
[----:B------:R-:W-:Y:S05]  /*7bb0*/  @!P6 BRA `(.L_x_119) ;  /* 0x000000000080e947 */ /* 0x000fea0003800000 */
[----:B------:R-:W-:Y:S01]  /*7bc0*/  ISETP.NE.AND P1, PT, R182, RZ, PT ;  /* 0x000000ffb600720c */ /* 0x000fe20003f25270 */
[----:B------:R-:W-:Y:S01]  /*7bd0*/  BSSY B0, `(.L_x_120) ;  /* 0x000000a000007945 */ /* 0x000fe20003800000 */
[----:B------:R-:W-:Y:S11]  /*7be0*/  ISETP.NE.AND P0, PT, R181, RZ, PT ;  /* 0x000000ffb500720c */ /* 0x000ff60003f05270 */
[----:B------:R-:W-:Y:S04]  /*7bf0*/  @P1 IMAD R3, R168, 0x2000, R173 ;  /* 0x00002000a8031824 */ /* 0x000fe800078e02ad */
[C---:B------:R-:W-:Y:S01]  /*7c00*/  @P1 IMAD.IADD R6, R3.reuse, 0x1, R188 ;  /* 0x0000000103061824 */ /* 0x040fe200078e02bc */
[----:B------:R-:W-:Y:S03]  /*7c10*/  @P1 IADD3 R4, PT, PT, R3, R190, RZ ;  /* 0x000000be03041210 */ /* 0x000fe60007ffe0ff */
[----:B------:R-:W-:Y:S01]  /*7c20*/  @P1 IMAD.IADD R2, R183, 0x1, R6 ;  /* 0x00000001b7021824 */ /* 0x000fe200078e0206 */
[----:B------:R-:W-:Y:S06]  /*7c30*/  @P0 BRA `(.L_x_121) ;  /* 0x00000000000c0947 */ /* 0x000fec0003800000 */
[----:B------:R-:W-:Y:S04]  /*7c40*/  SHF.L.U32 R0, R167, 0x1f, RZ ;  /* 0x0000001fa7007819 */ /* 0x000fe800000006ff */
[----:B------:R-:W2:Y:S02]  /*7c50*/  SYNCS.PHASECHK.TRANS64.TRYWAIT P0, [R191+URZ+0x50], R0 ;  /* 0x00005000bf0075a7 */ /* 0x000ea400080011ff */
[----:B--2---:R-:W-:Y:S05]  /*7c60*/  @!P0 BRA `(.L_x_122) ;  /* 0x0000004c003c8947 */ /* 0x004fea0003800000 */
.L_x_121:
[----:B------:R-:W-:Y:S05]  /*7c70*/  BSYNC B0 ;  /* 0x0000000000007941 */ /* 0x000fea0003800000 */
.L_x_120:
[----:B------:R-:W-:Y:S01]  /*7c80*/  ISETP.NE.AND P0, PT, R182, RZ, PT ;  /* 0x000000ffb600720c */ /* 0x000fe20003f05270 */
[----:B--2---:R-:W-:Y:S02]  /*7c90*/  VIADD R191, R191, 0x70 ;  /* 0x00000070bfbf7836 */ /* 0x004fe40000000000 */
[----:B------:R-:W-:Y:S02]  /*7ca0*/  IMAD.U32 R0, RZ, RZ, UR45 ;  /* 0x0000002dff007e24 */ /* 0x000fe4000f8e00ff */
[----:B------:R-:W-:Y:S03]  /*7cb0*/  VIADD R168, R168, 0x1 ;  /* 0x00000001a8a87836 */ /* 0x000fe60000000000 */
[----:B------:R-:W-:Y:S05]  /*7cc0*/  PRMT R0, R0, 0x654, R191 ;  /* 0x0000065400007816 */ /* 0x000fea00000000bf */
[----:B------:R2:W3:Y:S04]  /*7cd0*/  @P0 LDS.128 R140, [R3] ;  /* 0x00000000038c0984 */ /* 0x0004e80000000c00 */
[----:B------:R2:W4:Y:S04]  /*7ce0*/  @P0 LDS.128 R148, [R4+0x20] ;  /* 0x0000200004940984 */ /* 0x0005280000000c00 */
        /* <DEDUP_REMOVED lines=12> */
[----:B--234-:R-:W-:Y:S02]  /*7db0*/  LOP3.LUT R167, R167, R0, RZ, 0x3c, !PT ;  /* 0x00000000a7a77212 */ /* 0x01cfe400078e3cff */
.L_x_119:
[----:B------:R-:W-:Y:S05]  /*7dc0*/  BSYNC B1 ;  /* 0x0000000000017941 */ /* 0x000fea0003800000 */
.L_x_118:
[----:B------:R-:W-:Y:S01]  /*7dd0*/  VIADD R0, R71, 0x40 ;  /* 0x0000004047007836 */ /* 0x000fe20000000000 */
[----:B------:R-:W-:Y:S04]  /*7de0*/  BSSY.RECONVERGENT B6, `(.L_x_123) ;  /* 0x0000015000067945 */ /* 0x000fe80003800200 */
[----:B------:R-:W-:Y:S04]  /*7df0*/  SHF.R.U32.HI R0, RZ, 0x15, R0 ;  /* 0x00000015ff007819 */ /* 0x000fe80000011600 */
[----:B------:R-:W-:Y:S11]  /*7e00*/  LOP3.LUT P0, RZ, R0, 0x3, R159, 0x48, !PT ;  /* 0x0000000300ff7812 */ /* 0x000ff6000780489f */
[----:B------:R-:W-:Y:S02]  /*7e10*/  @!UPT UIADD3 URZ, UPT, UPT, URZ, URZ, URZ ;  /* 0x000000fffffff290 */ /* 0x000fe4000fffe0ff */
        /* <DEDUP_REMOVED lines=8> */
[----:B------:R-:W5:Y:S01]  /*7ea0*/  LDCU.64 UR4, c[0x4][0x18] ;  /* 0x01000300ff0477ac */ /* 0x000f620008000a00 */
[----:B--2---:R-:W-:Y:S01]  /*7eb0*/  MOV R5, UR9 ;  /* 0x0000000900057c02 */ /* 0x004fe20008000f00 */
[----:B------:R-:W-:Y:S01]  /*7ec0*/  IMAD.U32 R4, RZ, RZ, UR8 ;  /* 0x00000008ff047e24 */ /* 0x000fe2000f8e00ff */
[----:B---3--:R-:W-:Y:S01]  /*7ed0*/  MOV R7, UR7 ;  /* 0x0000000700077c02 */ /* 0x008fe20008000f00 */
[----:B------:R-:W-:Y:S01]  /*7ee0*/  IMAD.U32 R6, RZ, RZ, UR6 ;  /* 0x00000006ff067e24 */ /* 0x000fe2000f8e00ff */
[----:B-----5:R-:W-:Y:S01]  /*7ef0*/  MOV R11, UR5 ;  /* 0x00000005000b7c02 */ /* 0x020fe20008000f00 */
[----:B------:R-:W-:Y:S02]  /*7f00*/  IMAD.U32 R10, RZ, RZ, UR4 ;  /* 0x00000004ff0a7e24 */ /* 0x000fe4000f8e00ff */
[----:B------:R-:W-:Y:S07]  /*7f10*/  LEPC R20, `(.L_x_124) ;  /* 0x000000001014794e */ /* 0x000fee0000000000 */
[----:B-1--4-:R-:W-:Y:S05]  /*7f20*/  CALL.ABS.NOINC R2 ;  /* 0x0000000002007343 */ /* 0x012fea0003c00000 */
.L_x_124:
[----:B------:R-:W-:Y:S05]  /*7f30*/  BSYNC.RECONVERGENT B6 ;  /* 0x0000000000067941 */ /* 0x000fea0003800200 */
.L_x_123:
[----:B------:R-:W-:Y:S01]  /*7f40*/  F2FP.F16.E5M2.UNPACK_B R4, R141 ;  /* 0x0000008dff04723e */ /* 0x000fe200020004ff */
[----:B------:R-:W-:Y:S05]  /*7f50*/  WARPSYNC.ALL ;  /* 0x0000000000007948 */ /* 0x000fea0003800000 */
[----:B------:R-:W-:Y:S01]  /*7f60*/  R2UR UR4, R71 ;  /* 0x00000000470472ca */ /* 0x000fe200000e0000 */
[--C-:B------:R-:W-:Y:S01]  /*7f70*/  HADD2.F32 R78, -RZ, R4.reuse.H0_H0 ;  /* 0x20000004ff4e7230 */ /* 0x100fe20000004100 */
[-C--:B------:R-:W-:Y:S01]  /*7f80*/  F2FP.F16.E5M2.UNPACK_B R0, R140.reuse ;  /* 0x0000008cff00723e */ /* 0x080fe200020004ff */
[----:B------:R-:W-:Y:S01]  /*7f90*/  HADD2.F32 R75, -RZ, R4.H1_H1 ;  /* 0x30000004ff4b7230 */ /* 0x000fe20000004100 */
[----:B------:R-:W-:Y:S01]  /*7fa0*/  F2FP.F16.E5M2.UNPACK_B R4, R143 ;  /* 0x0000008fff04723e */ /* 0x000fe200020004ff */
[----:B------:R-:W-:Y:S01]  /*7fb0*/  BSSY.RECONVERGENT B0, `(.L_x_125) ;  /* 0x0000116000007945 */ /* 0x000fe20003800200 */
[----:B------:R-:W-:Y:S01]  /*7fc0*/  F2FP.F16.E5M2.UNPACK_B R3, R140.H1 ;  /* 0x0000008cff03723e */ /* 0x000fe200030004ff */
[--C-:B------:R-:W-:Y:S01]  /*7fd0*/  HADD2.F32 R2, -RZ, R0.reuse.H0_H0 ;  /* 0x20000000ff027230 */ /* 0x100fe20000004100 */
[----:B-1----:R-:W-:Y:S01]  /*7fe0*/  F2FP.F16.E5M2.UNPACK_B R127, R154 ;  /* 0x0000009aff7f723e */ /* 0x002fe200020004ff */
[----:B------:R-:W-:Y:S01]  /*7ff0*/  HADD2.F32 R72, -RZ, R0.H1_H1 ;  /* 0x30000000ff487230 */ /* 0x000fe20000004100 */
[----:B------:R-:W-:Y:S01]  /*8000*/  F2FP.F16.E5M2.UNPACK_B R0, R141.H1 ;  /* 0x0000008dff00723e */ /* 0x000fe200030004ff */
[--C-:B------:R-:W-:Y:S01]  /*8010*/  HADD2.F32 R74, -RZ, R3.reuse.H0_H0 ;  /* 0x20000003ff4a7230 */ /* 0x100fe20000004100 */
[----:B------:R-:W-:Y:S01]  /*8020*/  F2FP.F16.E5M2.UNPACK_B R117, R151.H1 ;  /* 0x00000097ff75723e */ /* 0x000fe200030004ff */
[----:B------:R-:W-:Y:S01]  /*8030*/  HADD2.F32 R76, -RZ, R3.H1_H1 ;  /* 0x30000003ff4c7230 */ /* 0x000fe20000004100 */
[-C--:B------:R-:W-:Y:S01]  /*8040*/  F2FP.F16.E5M2.UNPACK_B R3, R142.reuse ;  /* 0x0000008eff03723e */ /* 0x080fe200020004ff */
[--C-:B------:R-:W-:Y:S01]  /*8050*/  HADD2.F32 R80, -RZ, R0.reuse.H0_H0 ;  /* 0x20000000ff507230 */ /* 0x100fe20000004100 */
[----:B------:R-:W-:Y:S01]  /*8060*/  ISETP.NE.AND P0, PT, R176, RZ, PT ;  /* 0x000000ffb000720c */ /* 0x000fe20003f05270 */
[----:B------:R-:W-:Y:S01]  /*8070*/  HADD2.F32 R77, -RZ, R0.H1_H1 ;  /* 0x30000000ff4d7230 */ /* 0x000fe20000004100 */
[----:B------:R-:W-:Y:S01]  /*8080*/  F2FP.F16.E5M2.UNPACK_B R0, R142.H1 ;  /* 0x0000008eff00723e */ /* 0x000fe200030004ff */
[--C-:B------:R-:W-:Y:S01]  /*8090*/  HADD2.F32 R82, -RZ, R3.reuse.H0_H0 ;  /* 0x20000003ff527230 */ /* 0x100fe20000004100 */
[----:B------:R-:W-:Y:S01]  /*80a0*/  ISETP.NE.AND P6, PT, R189, RZ, PT ;  /* 0x000000ffbd00720c */ /* 0x000fe20003fc5270 */
[----:B------:R-:W-:Y:S01]  /*80b0*/  HADD2.F32 R79, -RZ, R3.H1_H1 ;  /* 0x30000003ff4f7230 */ /* 0x000fe20000004100 */
[----:B------:R-:W-:Y:S01]  /*80c0*/  F2FP.F16.E5M2.UNPACK_B R3, R143.H1 ;  /* 0x0000008fff03723e */ /* 0x000fe200030004ff */
[--C-:B------:R-:W-:Y:S02]  /*80d0*/  HADD2.F32 R84, -RZ, R0.reuse.H0_H0 ;  /* 0x20000000ff547230 */ /* 0x100fe40000004100 */
[----:B------:R-:W-:Y:S01]  /*80e0*/  HADD2.F32 R81, -RZ, R0.H1_H1 ;  /* 0x30000000ff517230 */ /* 0x000fe20000004100 */
[-C--:B------:R-:W-:Y:S01]  /*80f0*/  F2FP.F16.E5M2.UNPACK_B R0, R144.reuse ;  /* 0x00000090ff00723e */ /* 0x080fe200020004ff */
[--C-:B------:R-:W-:Y:S02]  /*8100*/  HADD2.F32 R86, -RZ, R4.reuse.H0_H0 ;  /* 0x20000004ff567230 */ /* 0x100fe40000004100 */
[----:B------:R-:W-:Y:S01]  /*8110*/  HADD2.F32 R83, -RZ, R4.H1_H1 ;  /* 0x30000004ff537230 */ /* 0x000fe20000004100 */
[-C--:B------:R-:W-:Y:S01]  /*8120*/  F2FP.F16.E5M2.UNPACK_B R4, R145.reuse ;  /* 0x00000091ff04723e */ /* 0x080fe200020004ff */
[--C-:B------:R-:W-:Y:S02]  /*8130*/  HADD2.F32 R90, -RZ, R0.reuse.H0_H0 ;  /* 0x20000000ff5a7230 */ /* 0x100fe40000004100 */
[----:B------:R-:W-:Y:S01]  /*8140*/  HADD2.F32 R87, -RZ, R0.H1_H1 ;  /* 0x30000000ff577230 */ /* 0x000fe20000004100 */
[----:B------:R-:W-:Y:S01]  /*8150*/  F2FP.F16.E5M2.UNPACK_B R0, R145.H1 ;  /* 0x00000091ff00723e */ /* 0x000fe200030004ff */
[--C-:B------:R-:W-:Y:S02]  /*8160*/  HADD2.F32 R88, -RZ, R3.reuse.H0_H0 ;  /* 0x20000003ff587230 */ /* 0x100fe40000004100 */
[----:B------:R-:W-:Y:S01]  /*8170*/  HADD2.F32 R85, -RZ, R3.H1_H1 ;  /* 0x30000003ff557230 */ /* 0x000fe20000004100 */
[----:B------:R-:W-:Y:S01]  /*8180*/  F2FP.F16.E5M2.UNPACK_B R3, R144.H1 ;  /* 0x00000090ff03723e */ /* 0x000fe200030004ff */
[--C-:B------:R-:W-:Y:S02]  /*8190*/  HADD2.F32 R96, -RZ, R0.reuse.H0_H0 ;  /* 0x20000000ff607230 */ /* 0x100fe40000004100 */
[----:B------:R-:W-:Y:S01]  /*81a0*/  HADD2.F32 R93, -RZ, R0.H1_H1 ;  /* 0x30000000ff5d7230 */ /* 0x000fe20000004100 */
[-C--:B------:R-:W-:Y:S01]  /*81b0*/  F2FP.F16.E5M2.UNPACK_B R0, R146.reuse.H1 ;  /* 0x00000092ff00723e */ /* 0x080fe200030004ff */
[--C-:B------:R-:W-:Y:S02]  /*81c0*/  HADD2.F32 R94, -RZ, R4.reuse.H0_H0 ;  /* 0x20000004ff5e7230 */ /* 0x100fe40000004100 */
[----:B------:R-:W-:Y:S01]  /*81d0*/  HADD2.F32 R91, -RZ, R4.H1_H1 ;  /* 0x30000004ff5b7230 */ /* 0x000fe20000004100 */
[----:B------:R-:W-:Y:S01]  /*81e0*/  F2FP.F16.E5M2.UNPACK_B R4, R147 ;  /* 0x00000093ff04723e */ /* 0x000fe200020004ff */
[--C-:B------:R-:W-:Y:S02]  /*81f0*/  HADD2.F32 R92, -RZ, R3.reuse.H0_H0 ;  /* 0x20000003ff5c7230 */ /* 0x100fe40000004100 */
[----:B------:R-:W-:Y:S01]  /*8200*/  HADD2.F32 R89, -RZ, R3.H1_H1 ;  /* 0x30000003ff597230 */ /* 0x000fe20000004100 */
[----:B------:R-:W-:Y:S01]  /*8210*/  F2FP.F16.E5M2.UNPACK_B R3, R146 ;  /* 0x00000092ff03723e */ /* 0x000fe200020004ff */
[--C-:B------:R-:W-:Y:S02]  /*8220*/  HADD2.F32 R100, -RZ, R0.reuse.H0_H0 ;  /* 0x20000000ff647230 */ /* 0x100fe40000004100 */
[----:B------:R-:W-:Y:S01]  /*8230*/  HADD2.F32 R97, -RZ, R0.H1_H1 ;  /* 0x30000000ff617230 */ /* 0x000fe20000004100 */
[-C--:B------:R-:W-:Y:S01]  /*8240*/  F2FP.F16.E5M2.UNPACK_B R0, R148.reuse ;  /* 0x00000094ff00723e */ /* 0x080fe200020004ff */
[--C-:B------:R-:W-:Y:S02]  /*8250*/  HADD2.F32 R102, -RZ, R4.reuse.H0_H0 ;  /* 0x20000004ff667230 */ /* 0x100fe40000004100 */
[----:B------:R-:W-:Y:S01]  /*8260*/  HADD2.F32 R99, -RZ, R4.H1_H1 ;  /* 0x30000004ff637230 */ /* 0x000fe20000004100 */
[----:B------:R-:W-:Y:S01]  /*8270*/  F2FP.F16.E5M2.UNPACK_B R4, R149 ;  /* 0x00000095ff04723e */ /* 0x000fe200020004ff */
[--C-:B------:R-:W-:Y:S02]  /*8280*/  HADD2.F32 R98, -RZ, R3.reuse.H0_H0 ;  /* 0x20000003ff627230 */ /* 0x100fe40000004100 */
[----:B------:R-:W-:Y:S01]  /*8290*/  HADD2.F32 R95, -RZ, R3.H1_H1 ;  /* 0x30000003ff5f7230 */ /* 0x000fe20000004100 */
[----:B------:R-:W-:Y:S01]  /*82a0*/  F2FP.F16.E5M2.UNPACK_B R3, R147.H1 ;  /* 0x00000093ff03723e */ /* 0x000fe200030004ff */
[--C-:B------:R-:W-:Y:S02]  /*82b0*/  HADD2.F32 R106, -RZ, R0.reuse.H0_H0 ;  /* 0x20000000ff6a7230 */ /* 0x100fe40000004100 */
[----:B------:R-:W-:Y:S01]  /*82c0*/  HADD2.F32 R103, -RZ, R0.H1_H1 ;  /* 0x30000000ff677230 */ /* 0x000fe20000004100 */
[----:B------:R-:W-:Y:S01]  /*82d0*/  F2FP.F16.E5M2.UNPACK_B R0, R148.H1 ;  /* 0x00000094ff00723e */ /* 0x000fe200030004ff */
[--C-:B------:R-:W-:Y:S02]  /*82e0*/  HADD2.F32 R110, -RZ, R4.reuse.H0_H0 ;  /* 0x20000004ff6e7230 */ /* 0x100fe40000004100 */
[----:B------:R-:W-:Y:S02]  /*82f0*/  HADD2.F32 R107, -RZ, R4.H1_H1 ;  /* 0x30000004ff6b7230 */ /* 0x000fe40000004100 */
[--C-:B------:R-:W-:Y:S01]  /*8300*/  HADD2.F32 R104, -RZ, R3.reuse.H0_H0 ;  /* 0x20000003ff687230 */ /* 0x100fe20000004100 */
[----:B------:R-:W1:Y:S01]  /*8310*/  LDTM.x64 R4, tmem[UR4+0x40] ;  /* 0x00004004000479ee */ /* 0x000e620008340000 */
[----:B------:R-:W-:Y:S01]  /*8320*/  HADD2.F32 R101, -RZ, R3.H1_H1 ;  /* 0x30000003ff657230 */ /* 0x000fe20000004100 */
[----:B------:R-:W-:Y:S01]  /*8330*/  F2FP.F16.E5M2.UNPACK_B R3, R149.H1 ;  /* 0x00000095ff03723e */ /* 0x000fe200030004ff */
        /* <DEDUP_REMOVED lines=14> */
[----:B------:R-:W-:Y:S01]  /*8420*/  F2FP.F16.E5M2.UNPACK_B R0, R152.H1 ;  /* 0x00000098ff00723e */ /* 0x000fe200030004ff */
[--C-:B------:R-:W-:Y:S02]  /*8430*/  HADD2.F32 R122, -RZ, R3.reuse.H0_H0 ;  /* 0x20000003ff7a7230 */ /* 0x100fe40000004100 */
[C---:B-1----:R-:W-:Y:S01]  /*8440*/  FMUL R7, R70.reuse, R7 ;  /* 0x0000000746077220 */ /* 0x042fe20000400000 */
        /* <DEDUP_REMOVED lines=10> */
[C---:B------:R-:W-:Y:S01]  /*84f0*/  FMUL R0, R70.reuse, R4 ;  /* 0x0000000446007220 */ /* 0x040fe20000400000 */
[--C-:B------:R-:W-:Y:S01]  /*8500*/  HADD2.F32 R130, -RZ, R127.reuse.H0_H0 ;  /* 0x2000007fff827230 */ /* 0x100fe20000004100 */
[----:B------:R-:W-:Y:S01]  /*8510*/  F2FP.F16.E5M2.UNPACK_B R4, R155 ;  /* 0x0000009bff04723e */ /* 0x000fe200020004ff */
[----:B------:R-:W-:Y:S02]  /*8520*/  HADD2.F32 R127, -RZ, R127.H1_H1 ;  /* 0x3000007fff7f7230 */ /* 0x000fe40000004100 */
[C---:B------:R-:W-:Y:S01]  /*8530*/  FFMA R0, R73.reuse, R2, R0 ;  /* 0x0000000249007223 */ /* 0x040fe20000000000 */
[C---:B------:R-:W-:Y:S01]  /*8540*/  FMUL R2, R70.reuse, R5 ;  /* 0x0000000546027220 */ /* 0x040fe20000400000 */
[--C-:B------:R-:W-:Y:S01]  /*8550*/  HADD2.F32 R132, -RZ, R3.reuse.H0_H0 ;  /* 0x20000003ff847230 */ /* 0x100fe20000004100 */
[----:B------:R-:W-:Y:S01]  /*8560*/  F2FP.F16.E5M2.UNPACK_B R5, R155.H1 ;  /* 0x0000009bff05723e */ /* 0x000fe200030004ff */
[----:B------:R-:W-:Y:S02]  /*8570*/  HADD2.F32 R129, -RZ, R3.H1_H1 ;  /* 0x30000003ff817230 */ /* 0x000fe40000004100 */
[C---:B------:R-:W-:Y:S01]  /*8580*/  FFMA R2, R73.reuse, R72, R2 ;  /* 0x0000004849027223 */ /* 0x040fe20000000002 */
[--C-:B------:R-:W-:Y:S02]  /*8590*/  HADD2.F32 R72, -RZ, R4.reuse.H0_H0 ;  /* 0x20000004ff487230 */ /* 0x100fe40000004100 */
[C---:B------:R-:W-:Y:S01]  /*85a0*/  FMUL R3, R70.reuse, R6 ;  /* 0x0000000646037220 */ /* 0x040fe20000400000 */
[----:B------:R-:W-:Y:S02]  /*85b0*/  HADD2.F32 R131, -RZ, R4.H1_H1 ;  /* 0x30000004ff837230 */ /* 0x000fe40000004100 */
[C---:B------:R-:W-:Y:S01]  /*85c0*/  FMUL R4, R70.reuse, R9 ;  /* 0x0000000946047220 */ /* 0x040fe20000400000 */
[--C-:B------:R-:W-:Y:S02]  /*85d0*/  HADD2.F32 R133, -RZ, R5.reuse.H1_H1 ;  /* 0x30000005ff857230 */ /* 0x100fe40000004100 */
[C---:B------:R-:W-:Y:S01]  /*85e0*/  FFMA R3, R73.reuse, R74, R3 ;  /* 0x0000004a49037223 */ /* 0x040fe20000000003 */
[----:B------:R-:W-:Y:S01]  /*85f0*/  FFMA R7, R73, R76, R7 ;  /* 0x0000004c49077223 */ /* 0x000fe20000000007 */
[----:B------:R-:W-:Y:S02]  /*8600*/  HADD2.F32 R74, -RZ, R5.H0_H0 ;  /* 0x20000005ff4a7230 */ /* 0x000fe40000004100 */
[C---:B------:R-:W-:Y:S01]  /*8610*/  FMUL R5, R70.reuse, R10 ;  /* 0x0000000a46057220 */ /* 0x040fe20000400000 */
[C---:B------:R-:W-:Y:S01]  /*8620*/  FMUL R6, R70.reuse, R11 ;  /* 0x0000000b46067220 */ /* 0x040fe20000400000 */
[C---:B------:R-:W-:Y:S01]  /*8630*/  FMUL R11, R70.reuse, R16 ;  /* 0x00000010460b7220 */ /* 0x040fe20000400000 */
[----:B------:R-:W-:Y:S01]  /*8640*/  F2FP.SATFINITE.E5M2.F32.PACK_AB_MERGE_C R135, R7, R3, RZ ;  /* 0x000000030787723e */ /* 0x000fe200048060ff */
[C---:B------:R-:W-:Y:S01]  /*8650*/  FMUL R3, R70.reuse, R8 ;  /* 0x0000000846037220 */ /* 0x040fe20000400000 */
[C---:B------:R-:W-:Y:S01]  /*8660*/  FMUL R7, R70.reuse, R12 ;  /* 0x0000000c46077220 */ /* 0x040fe20000400000 */
[C---:B------:R-:W-:Y:S01]  /*8670*/  FMUL R8, R70.reuse, R13 ;  /* 0x0000000d46087220 */ /* 0x040fe20000400000 */
[C---:B------:R-:W-:Y:S01]  /*8680*/  FMUL R12, R70.reuse, R17 ;  /* 0x00000011460c7220 */ /* 0x040fe20000400000 */
[C---:B------:R-:W-:Y:S01]  /*8690*/  FFMA R3, R73.reuse, R78, R3 ;  /* 0x0000004e49037223 */ /* 0x040fe20000000003 */
[C---:B------:R-:W-:Y:S01]  /*86a0*/  FFMA R4, R73.reuse, R75, R4 ;  /* 0x0000004b49047223 */ /* 0x040fe20000000004 */
[C---:B------:R-:W-:Y:S01]  /*86b0*/  FFMA R5, R73.reuse, R80, R5 ;  /* 0x0000005049057223 */ /* 0x040fe20000000005 */
[C---:B------:R-:W-:Y:S01]  /*86c0*/  FFMA R6, R73.reuse, R77, R6 ;  /* 0x0000004d49067223 */ /* 0x040fe20000000006 */
[C---:B------:R-:W-:Y:S01]  /*86d0*/  FFMA R7, R73.reuse, R82, R7 ;  /* 0x0000005249077223 */ /* 0x040fe20000000007 */
[C---:B------:R-:W-:Y:S01]  /*86e0*/  FFMA R8, R73.reuse, R79, R8 ;  /* 0x0000004f49087223 */ /* 0x040fe20000000008 */
[C---:B------:R-:W-:Y:S01]  /*86f0*/  FMUL R16, R70.reuse, R21 ;  /* 0x0000001546107220 */ /* 0x040fe20000400000 */
[----:B------:R-:W-:Y:S01]  /*8700*/  FMUL R9, R70, R14 ;  /* 0x0000000e46097220 */ /* 0x000fe20000400000 */
[----:B------:R-:W-:Y:S01]  /*8710*/  F2FP.SATFINITE.E5M2.F32.PACK_AB_MERGE_C R5, R6, R5, RZ ;  /* 0x000000050605723e */ /* 0x000fe200048060ff */
[C---:B------:R-:W-:Y:S01]  /*8720*/  FMUL R10, R70.reuse, R15 ;  /* 0x0000000f460a7220 */ /* 0x040fe20000400000 */
[C---:B------:R-:W-:Y:S01]  /*8730*/  FMUL R15, R70.reuse, R20 ;  /* 0x00000014460f7220 */ /* 0x040fe20000400000 */
[C---:B------:R-:W-:Y:S01]  /*8740*/  FFMA R9, R73.reuse, R84, R9 ;  /* 0x0000005449097223 */ /* 0x040fe20000000009 */
[C---:B------:R-:W-:Y:S01]  /*8750*/  FMUL R20, R70.reuse, R25 ;  /* 0x0000001946147220 */ /* 0x040fe20000400000 */
[C---:B------:R-:W-:Y:S01]  /*8760*/  FFMA R10, R73.reuse, R81, R10 ;  /* 0x00000051490a7223 */ /* 0x040fe2000000000a */
[C---:B------:R-:W-:Y:S01]  /*8770*/  FFMA R11, R73.reuse, R86, R11 ;  /* 0x00000056490b7223 */ /* 0x040fe2000000000b */
[C---:B------:R-:W-:Y:S01]  /*8780*/  FFMA R12, R73.reuse, R83, R12 ;  /* 0x00000053490c7223 */ /* 0x040fe2000000000c */
[C---:B------:R-:W-:Y:S01]  /*8790*/  FMUL R13, R70.reuse, R18 ;  /* 0x00000012460d7220 */ /* 0x040fe20000400000 */
[----:B------:R-:W-:Y:S01]  /*87a0*/  FMUL R14, R70, R19 ;  /* 0x00000013460e7220 */ /* 0x000fe20000400000 */
[----:B------:R-:W-:Y:S01]  /*87b0*/  F2FP.SATFINITE.E5M2.F32.PACK_AB_MERGE_C R9, R10, R9, RZ ;  /* 0x000000090a09723e */ /* 0x000fe200048060ff */
[C---:B------:R-:W-:Y:S01]  /*87c0*/  FMUL R19, R70.reuse, R24 ;  /* 0x0000001846137220 */ /* 0x040fe20000400000 */
        /* <DEDUP_REMOVED lines=17> */
[----:B------:R-:W-:Y:S01]  /*88e0*/  FMUL R27, R70, R32 ;  /* 0x00000020461b7220 */ /* 0x000fe20000400000 */
[C---:B------:R-:W-:Y:S01]  /*88f0*/  FFMA R21, R73.reuse, R96, R21 ;  /* 0x0000006049157223 */ /* 0x040fe20000000015 */
[C---:B------:R-:W-:Y:S01]  /*8900*/  FFMA R22, R73.reuse, R93, R22 ;  /* 0x0000005d49167223 */ /* 0x040fe20000000016 */
[----:B------:R-:W-:Y:S01]  /*8910*/  F2FP.SATFINITE.E5M2.F32.PACK_AB_MERGE_C R16, R16, R15, R17 ;  /* 0x0000000f1010723e */ /* 0x000fe20004806011 */
[C---:B------:R-:W-:Y:S01]  /*8920*/  FFMA R23, R73.reuse, R98, R23 ;  /* 0x0000006249177223 */ /* 0x040fe20000000017 */
[C---:B------:R-:W-:Y:S01]  /*8930*/  FFMA R24, R73.reuse, R95, R24 ;  /* 0x0000005f49187223 */ /* 0x040fe20000000018 */
[----:B------:R-:W-:Y:S01]  /*8940*/  FMUL R32, R70, R37 ;  /* 0x0000002546207220 */ /* 0x000fe20000400000 */
[----:B------:R-:W-:Y:S01]  /*8950*/  F2FP.SATFINITE.E5M2.F32.PACK_AB_MERGE_C R21, R22, R21, RZ ;  /* 0x000000151615723e */ /* 0x000fe200048060ff */
[C---:B------:R-:W-:Y:S01]  /*8960*/  FMUL R25, R70.reuse, R30 ;  /* 0x0000001e46197220 */ /* 0x040fe20000400000 */
[C---:B------:R-:W-:Y:S01]  /*8970*/  FMUL R26, R70.reuse, R31 ;  /* 0x0000001f461a7220 */ /* 0x040fe20000400000 */
[----:B------:R-:W-:Y:S01]  /*8980*/  FMUL R31, R70, R36 ;  /* 0x00000024461f7220 */ /* 0x000fe20000400000 */
[----:B------:R-:W-:Y:S01]  /*8990*/  F2FP.SATFINITE.E5M2.F32.PACK_AB_MERGE_C R17, R20, R19, R21 ;  /* 0x000000131411723e */ /* 0x000fe20004806015 */
        /* <DEDUP_REMOVED lines=8> */
[----:B------:R-:W-:Y:S01]  /*8a20*/  FMUL R35, R70, R40 ;  /* 0x0000002846237220 */ /* 0x000fe20000400000 */
[C---:B------:R-:W-:Y:S01]  /*8a30*/  FFMA R29, R73.reuse, R104, R29 ;  /* 0x00000068491d7223 */ /* 0x040fe2000000001d */
[----:B------:R-:W-:Y:S01]  /*8a40*/  F2FP.SATFINITE.E5M2.F32.PACK_AB_MERGE_C R18, R24, R23, R18 ;  /* 0x000000171812723e */ /* 0x000fe20004806012 */
        /* <DEDUP_REMOVED lines=22> */
[C---:B------:R-:W-:Y:S01]  /*8bb0*/  FMUL R41, R70.reuse, R46 ;  /* 0x0000002e46297220 */ /* 0x040fe20000400000 */
[C---:B------:R-:W-:Y:S01]  /*8bc0*/  FMUL R42, R70.reuse, R47 ;  /* 0x0000002f462a7220 */ /* 0x040fe20000400000 */
        /* <DEDUP_REMOVED lines=8> */
[C---:B------:R-:W-:Y:S01]  /*8c50*/  FMUL R47, R70.reuse, R52 ;  /* 0x00000034462f7220 */ /* 0x040fe20000400000 */
[C---:B------:R-:W-:Y:S01]  /*8c60*/  FFMA R44, R73.reuse, R115, R44 ;  /* 0x00000073492c7223 */ /* 0x040fe2000000002c */
[C---:B------:R-:W-:Y:S01]  /*8c70*/  FMUL R48, R70.reuse, R53 ;  /* 0x0000003546307220 */ /* 0x040fe20000400000 */
        /* <DEDUP_REMOVED lines=8> */
[C---:B------:R-:W-:Y:S01]  /*8d00*/  FFMA R45, R73.reuse, R120, R45 ;  /* 0x00000078492d7223 */ /* 0x040fe2000000002d */
[C---:B------:R-:W-:Y:S01]  /*8d10*/  FMUL R59, R70.reuse, R64 ;  /* 0x00000040463b7220 */ /* 0x040fe20000400000 */
[C---:B------:R-:W-:Y:S01]  /*8d20*/  FMUL R60, R70.reuse, R65 ;  /* 0x00000041463c7220 */ /* 0x040fe20000400000 */
[C---:B------:R-:W-:Y:S01]  /*8d30*/  FMUL R61, R70.reuse, R66 ;  /* 0x00000042463d7220 */ /* 0x040fe20000400000 */
[----:B------:R-:W-:Y:S01]  /*8d40*/  FMUL R62, R70, R67 ;  /* 0x00000043463e7220 */ /* 0x000fe20000400000 */
[C---:B------:R-:W-:Y:S01]  /*8d50*/  FFMA R46, R73.reuse, R117, R46 ;  /* 0x00000075492e7223 */ /* 0x040fe2000000002e */
[----:B------:R-:W-:Y:S01]  /*8d60*/  F2FP.SATFINITE.E5M2.F32.PACK_AB_MERGE_C R64, R2, R0, R135 ;  /* 0x000000000240723e */ /* 0x000fe20004806087 */
[C---:B------:R-:W-:Y:S01]  /*8d70*/  FFMA R47, R73.reuse, R122, R47 ;  /* 0x0000007a492f7223 */ /* 0x040fe2000000002f */
[----:B------:R-:W-:Y:S01]  /*8d80*/  F2FP.SATFINITE.E5M2.F32.PACK_AB_MERGE_C R65, R4, R3, R5 ;  /* 0x000000030441723e */ /* 0x000fe20004806005 */
[C---:B------:R-:W-:Y:S01]  /*8d90*/  FFMA R48, R73.reuse, R119, R48 ;  /* 0x0000007749307223 */ /* 0x040fe20000000030 */
[----:B------:R-:W-:Y:S01]  /*8da0*/  F2FP.SATFINITE.E5M2.F32.PACK_AB_MERGE_C R66, R8, R7, R9 ;  /* 0x000000070842723e */ /* 0x000fe20004806009 */
[C---:B------:R-:W-:Y:S01]  /*8db0*/  FFMA R49, R73.reuse, R124, R49 ;  /* 0x0000007c49317223 */ /* 0x040fe20000000031 */
[----:B------:R-:W-:Y:S01]  /*8dc0*/  F2FP.SATFINITE.E5M2.F32.PACK_AB_MERGE_C R67, R12, R11, R13 ;  /* 0x0000000b0c43723e */ /* 0x000fe2000480600d */
[----:B------:R-:W-:Y:S01]  /*8dd0*/  FMUL R53, R70, R58 ;  /* 0x0000003a46357220 */ /* 0x000fe20000400000 */
[C---:B------:R-:W-:Y:S01]  /*8de0*/  FFMA R50, R73.reuse, R121, R50 ;  /* 0x0000007949327223 */ /* 0x040fe20000000032 */
[C---:B------:R-:W-:Y:S01]  /*8df0*/  FFMA R51, R73.reuse, R126, R51 ;  /* 0x0000007e49337223 */ /* 0x040fe20000000033 */
[C---:B------:R-:W-:Y:S01]  /*8e00*/  FFMA R52, R73.reuse, R123, R52 ;  /* 0x0000007b49347223 */ /* 0x040fe20000000034 */
[----:B------:R1:W-:Y:S01]  /*8e10*/  STS.128 [R137+UR44+0xa200], R64 ;  /* 0x00a2004089007988 */ /* 0x0003e20008000c2c */
[C---:B------:R-:W-:Y:S01]  /*8e20*/  FFMA R53, R73.reuse, R128, R53 ;  /* 0x0000008049357223 */ /* 0x040fe20000000035 */
[----:B------:R-:W-:Y:S01]  /*8e30*/  F2FP.SATFINITE.E5M2.F32.PACK_AB_MERGE_C R37, R38, R37, RZ ;  /* 0x000000252625723e */ /* 0x000fe200048060ff */
[C---:B------:R-:W-:Y:S01]  /*8e40*/  FFMA R54, R73.reuse, R125, R54 ;  /* 0x0000007d49367223 */ /* 0x040fe20000000036 */
[----:B------:R-:W-:Y:S01]  /*8e50*/  FMUL R58, R70, R63 ;  /* 0x0000003f463a7220 */ /* 0x000fe20000400000 */
[C---:B------:R-:W-:Y:S01]  /*8e60*/  FFMA R55, R73.reuse, R130, R55 ;  /* 0x0000008249377223 */ /* 0x040fe20000000037 */
[C---:B------:R-:W-:Y:S01]  /*8e70*/  FFMA R56, R73.reuse, R127, R56 ;  /* 0x0000007f49387223 */ /* 0x040fe20000000038 */
[C---:B------:R-:W-:Y:S01]  /*8e80*/  FFMA R57, R73.reuse, R132, R57 ;  /* 0x0000008449397223 */ /* 0x040fe20000000039 */
[----:B------:R1:W-:Y:S01]  /*8e90*/  STS.128 [R178+0xa010], R16 ;  /* 0x00a01010b2007388 */ /* 0x0003e20000000c00 */
[----:B------:R-:W-:Y:S01]  /*8ea0*/  F2FP.SATFINITE.E5M2.F32.PACK_AB_MERGE_C R33, R36, R35, R37 ;  /* 0x000000232421723e */ /* 0x000fe20004806025 */
[C---:B------:R-:W-:Y:S01]  /*8eb0*/  FFMA R58, R73.reuse, R129, R58 ;  /* 0x00000081493a7223 */ /* 0x040fe2000000003a */
[----:B------:R-:W-:Y:S01]  /*8ec0*/  F2FP.SATFINITE.E5M2.F32.PACK_AB_MERGE_C R34, R42, R41, RZ ;  /* 0x000000292a22723e */ /* 0x000fe200048060ff */
[C---:B------:R-:W-:Y:S01]  /*8ed0*/  FFMA R59, R73.reuse, R72, R59 ;  /* 0x00000048493b7223 */ /* 0x040fe2000000003b */
[----:B------:R-:W-:Y:S01]  /*8ee0*/  F2FP.SATFINITE.E5M2.F32.PACK_AB_MERGE_C R35, R46, R45, RZ ;  /* 0x0000002d2e23723e */ /* 0x000fe200048060ff */
        /* <DEDUP_REMOVED lines=25> */
[----:B------:R-:W-:Y:S02]  /*9080*/  UIADD3 UR4, UP0, UPT, UR62, 0x680, URZ ;  /* 0x000006803e047890 */ /* 0x000fe4000ff1e0ff */
[----:B------:R-:W-:Y:S02]  /*9090*/  UIADD3 UR9, UPT, UPT, UR49, 0x40, URZ ;  /* 0x0000004031097890 */ /* 0x000fe4000fffe0ff */
[----:B------:R-:W-:Y:S02]  /*90a0*/  UIADD3 UR8, UPT, UPT, UR44, 0xa200, URZ ;  /* 0x0000a2002c087890 */ /* 0x000fe4000fffe0ff */
[----:B------:R-:W-:Y:S01]  /*90b0*/  UIADD3.X UR5, UPT, UPT, URZ, UR63, URZ, UP0, !UPT ;  /* 0x0000003fff057290 */ /* 0x000fe200087fe4ff */
[----:B------:R-:W-:Y:S01]  /*90c0*/  UMOV UR10, UR50 ;  /* 0x00000032000a7c82 */ /* 0x000fe20008000000 */
[----:B------:R-:W-:Y:S07]  /*90d0*/  UMOV UR11, UR36 ;  /* 0x00000024000b7c82 */ /* 0x000fee0008000000 */
[----:B------:R2:W-:Y:S01]  /*90e0*/  UTMASTG.3D [UR8], [UR4] ;  /* 0x00000008040073b5 */ /* 0x0005e20008010000 */
[----:B------:R0:W-:Y:S01]  /*90f0*/  UTMACMDFLUSH ;  /* 0x00000000000079b7 */ /* 0x0001e20000000000 */
[----:B--2---:R-:W-:Y:S04]  /*9100*/  DEPBAR.LE SB0, 0x1 ;  /* 0x000080400000791a */ /* 0x004fe80000000000 */
.L_x_126:
[----:B------:R-:W-:Y:S05]  /*9110*/  BSYNC.RECONVERGENT B0 ;  /* 0x0000000000007941 */ /* 0x000fea0003800200 */
.L_x_125:
        /* <DEDUP_REMOVED lines=16> */
.L_x_130:
[----:B------:R-:W-:Y:S05]  /*9220*/  BSYNC B0 ;  /* 0x0000000000007941 */ /* 0x000fea0003800000 */
.L_x_129:
        /* <DEDUP_REMOVED lines=20> */
.L_x_128:
[----:B------:R-:W-:Y:S05]  /*9370*/  BSYNC B1 ;  /* 0x0000000000017941 */ /* 0x000fea0003800000 */
.L_x_127:
        /* <DEDUP_REMOVED lines=22> */
.L_x_133:
[----:B------:R-:W-:Y:S05]  /*94e0*/  BSYNC.RECONVERGENT B6 ;  /* 0x0000000000067941 */ /* 0x000fea0003800200 */
.L_x_132:
        /* <DEDUP_REMOVED lines=276> */
[----:B------:R-:W-:Y:S02]  /*a630*/  UIADD3 UR4, UPT, UPT, UR44, 0x8200, URZ ;  /* 0x000082002c047890 */ /* 0x000fe4000fffe0ff */
[----:B------:R-:W-:Y:S01]  /*a640*/  UIADD3 UR9, UPT, UPT, UR49, 0x80, URZ ;  /* 0x0000008031097890 */ /* 0x000fe2000fffe0ff */
[----:B------:R-:W-:Y:S01]  /*a650*/  UMOV UR10, UR50 ;  /* 0x00000032000a7c82 */ /* 0x000fe20008000000 */
[----:B------:R-:W-:Y:S02]  /*a660*/  UMOV UR11, UR36 ;  /* 0x00000024000b7c82 */ /* 0x000fe40008000000 */
        /* <DEDUP_REMOVED lines=8> */
.L_x_135:
[----:B------:R-:W-:Y:S05]  /*a6f0*/  BSYNC.RECONVERGENT B0 ;  /* 0x0000000000007941 */ /* 0x000fea0003800200 */
.L_x_134:
        /* <DEDUP_REMOVED lines=16> */
.L_x_139:
[----:B------:R-:W-:Y:S05]  /*a800*/  BSYNC B0 ;  /* 0x0000000000007941 */ /* 0x000fea0003800000 */
.L_x_138:
        /* <DEDUP_REMOVED lines=20> */
.L_x_137:
[----:B------:R-:W-:Y:S05]  /*a950*/  BSYNC B1 ;  /* 0x0000000000017941 */ /* 0x000fea0003800000 */
.L_x_136:
[----:B------:R-:W-:Y:S05]  /*a960*/  VIADD R0, R71, 0xc0 ;  /* 0x000000c047007836 */ /* 0x000fea0000000000 */
        /* <DEDUP_REMOVED lines=20> */
.L_x_141:
[----:B------:R-:W-:Y:S01]  /*aab0*/  ISETP.NE.AND P0, PT, R176, RZ, PT ;  /* 0x000000ffb000720c */ /* 0x000fe20003f05270 */
[----:B------:R-:W-:Y:S05]  /*aac0*/  WARPSYNC.ALL ;  /* 0x0000000000007948 */ /* 0x000fea0003800000 */
[----:B------:R-:W-:Y:S01]  /*aad0*/  R2UR UR4, R71 ;  /* 0x00000000470472ca */ /* 0x000fe200000e0000 */
[----:B------:R-:W-:Y:S01]  /*aae0*/  BSSY.RECONVERGENT B0, `(.L_x_142) ;  /* 0x000011c000007945 */ /* 0x000fe20003800200 */
[----:B------:R-:W-:Y:S02]  /*aaf0*/  F2FP.F16.E5M2.UNPACK_B R11, R141 ;  /* 0x0000008dff0b723e */ /* 0x000fe400020004ff */
[----:B------:R-:W-:Y:S02]  /*ab00*/  F2FP.F16.E5M2.UNPACK_B R10, R142 ;  /* 0x0000008eff0a723e */ /* 0x000fe400020004ff */
[----:B------:R-:W-:Y:S01]  /*ab10*/  F2FP.F16.E5M2.UNPACK_B R9, R143 ;  /* 0x0000008fff09723e */ /* 0x000fe200020004ff */
[--C-:B------:R-:W-:Y:S01]  /*ab20*/  HADD2.F32 R74, -RZ, R11.reuse.H0_H0 ;  /* 0x2000000bff4a7230 */ /* 0x100fe20000004100 */
[----:B------:R-:W-:Y:S01]  /*ab30*/  F2FP.F16.E5M2.UNPACK_B R8, R144 ;  /* 0x00000090ff08723e */ /* 0x000fe200020004ff */
[----:B------:R-:W-:Y:S01]  /*ab40*/  HADD2.F32 R76, -RZ, R11.H1_H1 ;  /* 0x3000000bff4c7230 */ /* 0x000fe20000004100 */
[----:B------:R-:W-:Y:S01]  /*ab50*/  F2FP.F16.E5M2.UNPACK_B R7, R145 ;  /* 0x00000091ff07723e */ /* 0x000fe200020004ff */
[--C-:B------:R-:W-:Y:S01]  /*ab60*/  HADD2.F32 R77, -RZ, R10.reuse.H0_H0 ;  /* 0x2000000aff4d7230 */ /* 0x100fe20000004100 */
[----:B------:R-:W-:Y:S01]  /*ab70*/  F2FP.F16.E5M2.UNPACK_B R6, R146 ;  /* 0x00000092ff06723e */ /* 0x000fe200020004ff */
[----:B------:R-:W-:Y:S01]  /*ab80*/  HADD2.F32 R80, -RZ, R10.H1_H1 ;  /* 0x3000000aff507230 */ /* 0x000fe20000004100 */
[----:B------:R-:W-:Y:S01]  /*ab90*/  F2FP.F16.E5M2.UNPACK_B R5, R147 ;  /* 0x00000093ff05723e */ /* 0x000fe200020004ff */
[--C-:B------:R-:W-:Y:S01]  /*aba0*/  HADD2.F32 R81, -RZ, R9.reuse.H0_H0 ;  /* 0x20000009ff517230 */ /* 0x100fe20000004100 */
[----:B-1----:R-:W-:Y:S01]  /*abb0*/  F2FP.F16.E5M2.UNPACK_B R4, R148 ;  /* 0x00000094ff04723e */ /* 0x002fe200020004ff */
[----:B------:R-:W-:Y:S01]  /*abc0*/  HADD2.F32 R83, -RZ, R9.H1_H1 ;  /* 0x30000009ff537230 */ /* 0x000fe20000004100 */
[-C--:B------:R-:W-:Y:S01]  /*abd0*/  F2FP.F16.E5M2.UNPACK_B R2, R140.reuse ;  /* 0x0000008cff02723e */ /* 0x080fe200020004ff */
[--C-:B------:R-:W-:Y:S01]  /*abe0*/  HADD2.F32 R86, -RZ, R8.reuse.H0_H0 ;  /* 0x20000008ff567230 */ /* 0x100fe20000004100 */
[----:B------:R-:W-:Y:S01]  /*abf0*/  F2FP.F16.E5M2.UNPACK_B R140, R140.H1 ;  /* 0x0000008cff8c723e */ /* 0x000fe200030004ff */
[----:B------:R-:W-:Y:S01]  /*ac00*/  HADD2.F32 R87, -RZ, R8.H1_H1 ;  /* 0x30000008ff577230 */ /* 0x000fe20000004100 */
[----:B------:R-:W-:Y:S01]  /*ac10*/  F2FP.F16.E5M2.UNPACK_B R141, R141.H1 ;  /* 0x0000008dff8d723e */ /* 0x000fe200030004ff */
[--C-:B------:R-:W-:Y:S01]  /*ac20*/  HADD2.F32 R90, -RZ, R7.reuse.H0_H0 ;  /* 0x20000007ff5a7230 */ /* 0x100fe20000004100 */
[----:B------:R-:W-:Y:S01]  /*ac30*/  F2FP.F16.E5M2.UNPACK_B R142, R142.H1 ;  /* 0x0000008eff8e723e */ /* 0x000fe200030004ff */
[----:B------:R-:W-:Y:S01]  /*ac40*/  HADD2.F32 R91, -RZ, R7.H1_H1 ;  /* 0x30000007ff5b7230 */ /* 0x000fe20000004100 */
[----:B------:R-:W-:Y:S01]  /*ac50*/  F2FP.F16.E5M2.UNPACK_B R143, R143.H1 ;  /* 0x0000008fff8f723e */ /* 0x000fe200030004ff */
[--C-:B------:R-:W-:Y:S01]  /*ac60*/  HADD2.F32 R94, -RZ, R6.reuse.H0_H0 ;  /* 0x20000006ff5e7230 */ /* 0x100fe20000004100 */
[----:B------:R-:W-:Y:S01]  /*ac70*/  IADD3 R163, PT, PT, R163, 0xd0, RZ ;  /* 0x000000d0a3a37810 */ /* 0x000fe20007ffe0ff */
[----:B------:R-:W-:Y:S01]  /*ac80*/  HADD2.F32 R95, -RZ, R6.H1_H1 ;  /* 0x30000006ff5f7230 */ /* 0x000fe20000004100 */
[----:B------:R-:W-:Y:S01]  /*ac90*/  F2FP.F16.E5M2.UNPACK_B R107, R149 ;  /* 0x00000095ff6b723e */ /* 0x000fe200020004ff */
[--C-:B------:R-:W-:Y:S01]  /*aca0*/  HADD2.F32 R98, -RZ, R5.reuse.H0_H0 ;  /* 0x20000005ff627230 */ /* 0x100fe20000004100 */
[----:B------:R-:W-:Y:S01]  /*acb0*/  LOP3.LUT R163, R163, 0xfefffff8, RZ, 0xc0, !PT ;  /* 0xfefffff8a3a37812 */ /* 0x000fe200078ec0ff */
[----:B------:R-:W-:Y:S01]  /*acc0*/  HADD2.F32 R99, -RZ, R5.H1_H1 ;  /* 0x30000005ff637230 */ /* 0x000fe20000004100 */
[----:B------:R-:W-:Y:S01]  /*acd0*/  F2FP.F16.E5M2.UNPACK_B R111, R150 ;  /* 0x00000096ff6f723e */ /* 0x000fe200020004ff */
[--C-:B------:R-:W-:Y:S01]  /*ace0*/  HADD2.F32 R102, -RZ, R4.reuse.H0_H0 ;  /* 0x20000004ff667230 */ /* 0x100fe20000004100 */
[----:B------:R-:W-:Y:S01]  /*acf0*/  F2FP.F16.E5M2.UNPACK_B R115, R151 ;  /* 0x00000097ff73723e */ /* 0x000fe200020004ff */
[----:B------:R-:W-:Y:S01]  /*ad00*/  HADD2.F32 R103, -RZ, R4.H1_H1 ;  /* 0x30000004ff677230 */ /* 0x000fe20000004100 */
[----:B------:R-:W-:Y:S01]  /*ad10*/  F2FP.F16.E5M2.UNPACK_B R119, R152 ;  /* 0x00000098ff77723e */ /* 0x000fe200020004ff */
[----:B------:R-:W1:Y:S01]  /*ad20*/  LDTM.x64 R4, tmem[UR4+0xc0] ;  /* 0x0000c004000479ee */ /* 0x000e620008340000 */
[--C-:B------:R-:W-:Y:S01]  /*ad30*/  HADD2.F32 R0, -RZ, R2.reuse.H0_H0 ;  /* 0x20000002ff007230 */ /* 0x100fe20000004100 */
[----:B------:R-:W-:Y:S01]  /*ad40*/  NOP ;  /* 0x0000000000007918 */ /* 0x000fe20000000000 */
[----:B-1----:R1:W-:Y:S01]  /*ad50*/  SYNCS.ARRIVE.TRANS64.RED.A1T0 RZ, [R163+URZ], RZ ;  /* 0x000000ffa3ff79a7 */ /* 0x0023e200081004ff */
[----:B------:R-:W-:Y:S01]  /*ad60*/  HADD2.F32 R2, -RZ, R2.H1_H1 ;  /* 0x30000002ff027230 */ /* 0x000fe20000004100 */
[----:B------:R-:W-:Y:S01]  /*ad70*/  F2FP.F16.E5M2.UNPACK_B R123, R153 ;  /* 0x00000099ff7b723e */ /* 0x000fe200020004ff */
[----:B------:R-:W-:Y:S01]  /*ad80*/  HADD2.F32 R78, -RZ, R141.H1_H1 ;  /* 0x3000008dff4e7230 */ /* 0x000fe20000004100 */
[----:B------:R-:W-:Y:S01]  /*ad90*/  F2FP.F16.E5M2.UNPACK_B R127, R154 ;  /* 0x0000009aff7f723e */ /* 0x000fe200020004ff */
[--C-:B------:R-:W-:Y:S01]  /*ada0*/  HADD2.F32 R106, -RZ, R107.reuse.H0_H0 ;  /* 0x2000006bff6a7230 */ /* 0x100fe20000004100 */
[----:B------:R-:W-:Y:S01]  /*adb0*/  F2FP.F16.E5M2.UNPACK_B R130, R155 ;  /* 0x0000009bff82723e */ /* 0x000fe200020004ff */
[----:B------:R-:W-:Y:S01]  /*adc0*/  HADD2.F32 R107, -RZ, R107.H1_H1 ;  /* 0x3000006bff6b7230 */ /* 0x000fe20000004100 */
[----:B------:R-:W-:Y:S01]  /*add0*/  F2FP.F16.E5M2.UNPACK_B R144, R144.H1 ;  /* 0x00000090ff90723e */ /* 0x000fe200030004ff */
        /* <DEDUP_REMOVED lines=12> */
[C---:B------:R-:W-:Y:S01]  /*aea0*/  FMUL R4, R70.reuse, R4 ;  /* 0x0000000446047220 */ /* 0x040fe20000400000 */
[C---:B------:R-:W-:Y:S01]  /*aeb0*/  FMUL R5, R70.reuse, R5 ;  /* 0x0000000546057220 */ /* 0x040fe20000400000 */
[--C-:B------:R-:W-:Y:S02]  /*aec0*/  HADD2.F32 R3, -RZ, R140.reuse.H0_H0 ;  /* 0x2000008cff037230 */ /* 0x100fe40000004100 */
        /* <DEDUP_REMOVED lines=9> */
[----:B------:R-:W-:Y:S02]  /*af60*/  HADD2.F32 R122, -RZ, R123.H0_H0 ;  /* 0x2000007bff7a7230 */ /* 0x000fe40000004100 */
[C---:B------:R-:W-:Y:S01]  /*af70*/  FMUL R6, R70.reuse, R6 ;  /* 0x0000000646067220 */ /* 0x040fe20000400000 */
[----:B------:R-:W-:Y:S02]  /*af80*/  HADD2.F32 R72, -RZ, R140.H1_H1 ;  /* 0x3000008cff487230 */ /* 0x000fe40000004100 */
[C---:B------:R-:W-:Y:S01]  /*af90*/  FMUL R7, R70.reuse, R7 ;  /* 0x0000000746077220 */ /* 0x040fe20000400000 */
[----:B------:R-:W-:Y:S02]  /*afa0*/  HADD2.F32 R75, -RZ, R141.H0_H0 ;  /* 0x2000008dff4b7230 */ /* 0x000fe40000004100 */
[C---:B------:R-:W-:Y:S01]  /*afb0*/  FFMA R6, R73.reuse, R3, R6 ;  /* 0x0000000349067223 */ /* 0x040fe20000000006 */
[----:B------:R-:W-:Y:S02]  /*afc0*/  HADD2.F32 R123, -RZ, R123.H1_H1 ;  /* 0x3000007bff7b7230 */ /* 0x000fe40000004100 */
[C---:B------:R-:W-:Y:S01]  /*afd0*/  FFMA R7, R73.reuse, R72, R7 ;  /* 0x0000004849077223 */ /* 0x040fe20000000007 */
[C---:B------:R-:W-:Y:S01]  /*afe0*/  FFMA R8, R73.reuse, R74, R8 ;  /* 0x0000004a49087223 */ /* 0x040fe20000000008 */
[----:B------:R-:W-:Y:S01]  /*aff0*/  FFMA R9, R73, R76, R9 ;  /* 0x0000004c49097223 */ /* 0x000fe20000000009 */
[--C-:B------:R-:W-:Y:S02]  /*b000*/  HADD2.F32 R126, -RZ, R127.reuse.H0_H0 ;  /* 0x2000007fff7e7230 */ /* 0x100fe40000004100 */
[C---:B------:R-:W-:Y:S01]  /*b010*/  FMUL R10, R70.reuse, R10 ;  /* 0x0000000a460a7220 */ /* 0x040fe20000400000 */
[----:B------:R-:W-:Y:S01]  /*b020*/  F2FP.SATFINITE.E5M2.F32.PACK_AB_MERGE_C R76, R7, R6, RZ ;  /* 0x00000006074c723e */ /* 0x000fe200048060ff */
[C---:B------:R-:W-:Y:S01]  /*b030*/  FMUL R7, R70.reuse, R20 ;  /* 0x0000001446077220 */ /* 0x040fe20000400000 */
[----:B------:R-:W-:Y:S02]  /*b040*/  HADD2.F32 R127, -RZ, R127.H1_H1 ;  /* 0x3000007fff7f7230 */ /* 0x000fe40000004100 */
[C---:B------:R-:W-:Y:S01]  /*b050*/  FFMA R10, R73.reuse, R75, R10 ;  /* 0x0000004b490a7223 */ /* 0x040fe2000000000a */
[----:B------:R-:W-:Y:S02]  /*b060*/  HADD2.F32 R72, -RZ, R130.H0_H0 ;  /* 0x20000082ff487230 */ /* 0x000fe40000004100 */
[C---:B------:R-:W-:Y:S01]  /*b070*/  FMUL R11, R70.reuse, R11 ;  /* 0x0000000b460b7220 */ /* 0x040fe20000400000 */
[--C-:B------:R-:W-:Y:S02]  /*b080*/  HADD2.F32 R79, -RZ, R142.reuse.H0_H0 ;  /* 0x2000008eff4f7230 */ /* 0x100fe40000004100 */
[C---:B------:R-:W-:Y:S01]  /*b090*/  FMUL R14, R70.reuse, R14 ;  /* 0x0000000e460e7220 */ /* 0x040fe20000400000 */
[----:B------:R-:W-:Y:S02]  /*b0a0*/  HADD2.F32 R82, -RZ, R142.H1_H1 ;  /* 0x3000008eff527230 */ /* 0x000fe40000004100 */
[C---:B------:R-:W-:Y:S01]  /*b0b0*/  FFMA R11, R73.reuse, R78, R11 ;  /* 0x0000004e490b7223 */ /* 0x040fe2000000000b */
[C---:B------:R-:W-:Y:S01]  /*b0c0*/  FFMA R12, R73.reuse, R77, R12 ;  /* 0x0000004d490c7223 */ /* 0x040fe2000000000c */
[C---:B------:R-:W-:Y:S01]  /*b0d0*/  FFMA R13, R73.reuse, R80, R13 ;  /* 0x00000050490d7223 */ /* 0x040fe2000000000d */
[----:B------:R-:W-:Y:S01]  /*b0e0*/  FFMA R14, R73, R79, R14 ;  /* 0x0000004f490e7223 */ /* 0x000fe2000000000e */
[----:B------:R-:W-:Y:S01]  /*b0f0*/  HADD2.F32 R75, -RZ, R130.H1_H1 ;  /* 0x30000082ff4b7230 */ /* 0x000fe20000004100 */
[----:B------:R-:W-:Y:S01]  /*b100*/  F2FP.SATFINITE.E5M2.F32.PACK_AB_MERGE_C R78, R11, R10, RZ ;  /* 0x0000000a0b4e723e */ /* 0x000fe200048060ff */
[C---:B------:R-:W-:Y:S01]  /*b110*/  FMUL R10, R70.reuse, R21 ;  /* 0x00000015460a7220 */ /* 0x040fe20000400000 */
[C---:B------:R-:W-:Y:S01]  /*b120*/  FMUL R21, R70.reuse, R28 ;  /* 0x0000001c46157220 */ /* 0x040fe20000400000 */
        /* <DEDUP_REMOVED lines=8> */
[C---:B------:R-:W-:Y:S01]  /*b1b0*/  FMUL R18, R70.reuse, R25 ;  /* 0x0000001946127220 */ /* 0x040fe20000400000 */
[----:B------:R-:W-:Y:S01]  /*b1c0*/  F2FP.SATFINITE.E5M2.F32.PACK_AB_MERGE_C R14, R15, R14, RZ ;  /* 0x0000000e0f0e723e */ /* 0x000fe200048060ff */
        /* <DEDUP_REMOVED lines=8> */
[C---:B------:R-:W-:Y:S01]  /*b250*/  FFMA R11, R73.reuse, R88, R11 ;  /* 0x00000058490b7223 */ /* 0x040fe2000000000b */
[----:B------:R-:W-:Y:S01]  /*b260*/  FMUL R22, R70, R29 ;  /* 0x0000001d46167220 */ /* 0x000fe20000400000 */
        /* <DEDUP_REMOVED lines=13> */
[----:B------:R-:W-:Y:S01]  /*b340*/  FMUL R20, R70, R27 ;  /* 0x0000001b46147220 */ /* 0x000fe20000400000 */
[--C-:B------:R-:W-:Y:S01]  /*b350*/  HADD2.F32 R96, -RZ, R146.reuse.H0_H0 ;  /* 0x20000092ff607230 */ /* 0x100fe20000004100 */
[----:B------:R-:W-:Y:S01]  /*b360*/  F2FP.SATFINITE.E5M2.F32.PACK_AB_MERGE_C R16, R10, R7, R16 ;  /* 0x000000070a10723e */ /* 0x000fe20004806010 */
[----:B------:R-:W-:Y:S02]  /*b370*/  HADD2.F32 R97, -RZ, R146.H1_H1 ;  /* 0x30000092ff617230 */ /* 0x000fe40000004100 */
        /* <DEDUP_REMOVED lines=28> */
[----:B------:R-:W-:Y:S01]  /*b540*/  F2FP.F16.E5M2.UNPACK_B R151, R151.H1 ;  /* 0x00000097ff97723e */ /* 0x000fe200030004ff */
[----:B------:R-:W-:Y:S01]  /*b550*/  FMUL R38, R70, R45 ;  /* 0x0000002d46267220 */ /* 0x000fe20000400000 */
[----:B------:R-:W-:Y:S01]  /*b560*/  F2FP.SATFINITE.E5M2.F32.PACK_AB_MERGE_C R19, R28, R27, RZ ;  /* 0x0000001b1c13723e */ /* 0x000fe200048060ff */
[----:B------:R-:W-:Y:S01]  /*b570*/  FFMA R31, R73, R104, R31 ;  /* 0x00000068491f7223 */ /* 0x000fe2000000001f */
[C---:B------:R-:W-:Y:S01]  /*b580*/  FMUL R45, R70.reuse, R52 ;  /* 0x00000034462d7220 */ /* 0x040fe20000400000 */
[C---:B------:R-:W-:Y:S01]  /*b590*/  FMUL R52, R70.reuse, R59 ;  /* 0x0000003b46347220 */ /* 0x040fe20000400000 */
[----:B------:R-:W-:Y:S01]  /*b5a0*/  F2FP.F16.E5M2.UNPACK_B R152, R152.H1 ;  /* 0x00000098ff98723e */ /* 0x000fe200030004ff */
[C---:B------:R-:W-:Y:S01]  /*b5b0*/  FMUL R59, R70.reuse, R66 ;  /* 0x00000042463b7220 */ /* 0x040fe20000400000 */
[----:B------:R-:W-:Y:S01]  /*b5c0*/  F2FP.SATFINITE.E5M2.F32.PACK_AB_MERGE_C R66, R13, R12, R14 ;  /* 0x0000000c0d42723e */ /* 0x000fe2000480600e */
        /* <DEDUP_REMOVED lines=11> */
[C---:B------:R-:W-:Y:S01]  /*b680*/  FFMA R35, R73.reuse, R108, R35 ;  /* 0x0000006c49237223 */ /* 0x040fe20000000023 */
[C---:B------:R-:W-:Y:S01]  /*b690*/  FMUL R36, R70.reuse, R43 ;  /* 0x0000002b46247220 */ /* 0x040fe20000400000 */
[--C-:B------:R-:W-:Y:S02]  /*b6a0*/  HADD2.F32 R112, -RZ, R150.reuse.H0_H0 ;  /* 0x20000096ff707230 */ /* 0x100fe40000004100 */
[C---:B------:R-:W-:Y:S01]  /*b6b0*/  FMUL R39, R70.reuse, R46 ;  /* 0x0000002e46277220 */ /* 0x040fe20000400000 */
        /* <DEDUP_REMOVED lines=13> */
[C---:B------:R-:W-:Y:S01]  /*b790*/  FMUL R46, R70.reuse, R53 ;  /* 0x00000035462e7220 */ /* 0x040fe20000400000 */
[--C-:B------:R-:W-:Y:S02]  /*b7a0*/  HADD2.F32 R120, -RZ, R152.reuse.H0_H0 ;  /* 0x20000098ff787230 */ /* 0x100fe40000004100 */
[C---:B------:R-:W-:Y:S01]  /*b7b0*/  FMUL R50, R70.reuse, R57 ;  /* 0x0000003946327220 */ /* 0x040fe20000400000 */
[C---:B------:R-:W-:Y:S01]  /*b7c0*/  FMUL R51, R70.reuse, R58 ;  /* 0x0000003a46337220 */ /* 0x040fe20000400000 */
[C---:B------:R-:W-:Y:S01]  /*b7d0*/  FMUL R53, R70.reuse, R60 ;  /* 0x0000003c46357220 */ /* 0x040fe20000400000 */
[C---:B------:R-:W-:Y:S01]  /*b7e0*/  FFMA R43, R73.reuse, R116, R43 ;  /* 0x00000074492b7223 */ /* 0x040fe2000000002b */
[----:B------:R-:W-:Y:S02]  /*b7f0*/  HADD2.F32 R121, -RZ, R152.H1_H1 ;  /* 0x30000098ff797230 */ /* 0x000fe40000004100 */
[C---:B------:R-:W-:Y:S01]  /*b800*/  FMUL R47, R70.reuse, R54 ;  /* 0x00000036462f7220 */ /* 0x040fe20000400000 */
[C---:B------:R-:W-:Y:S01]  /*b810*/  FMUL R57, R70.reuse, R64 ;  /* 0x0000004046397220 */ /* 0x040fe20000400000 */
[C---:B------:R-:W-:Y:S01]  /*b820*/  FMUL R58, R70.reuse, R65 ;  /* 0x00000041463a7220 */ /* 0x040fe20000400000 */
[C---:B------:R-:W-:Y:S01]  /*b830*/  FMUL R60, R70.reuse, R67 ;  /* 0x00000043463c7220 */ /* 0x040fe20000400000 */
[----:B------:R-:W-:Y:S01]  /*b840*/  FFMA R44, R73, R117, R44 ;  /* 0x00000075492c7223 */ /* 0x000fe2000000002c */
[C---:B------:R-:W-:Y:S01]  /*b850*/  FMUL R48, R70.reuse, R55 ;  /* 0x0000003746307220 */ /* 0x040fe20000400000 */
[----:B------:R-:W-:Y:S01]  /*b860*/  F2FP.SATFINITE.E5M2.F32.PACK_AB_MERGE_C R64, R5, R4, R76 ;  /* 0x000000040540723e */ /* 0x000fe2000480604c */
[----:B------:R-:W-:Y:S01]  /*b870*/  FFMA R45, R73, R118, R45 ;  /* 0x00000076492d7223 */ /* 0x000fe2000000002d */
[----:B------:R-:W-:Y:S01]  /*b880*/  F2FP.SATFINITE.E5M2.F32.PACK_AB_MERGE_C R65, R9, R8, R78 ;  /* 0x000000080941723e */ /* 0x000fe2000480604e */
[----:B------:R-:W-:Y:S01]  /*b890*/  FMUL R49, R70, R56 ;  /* 0x0000003846317220 */ /* 0x000fe20000400000 */
[----:B------:R-:W-:Y:S01]  /*b8a0*/  F2FP.SATFINITE.E5M2.F32.PACK_AB_MERGE_C R67, R2, R0, R3 ;  /* 0x000000000243723e */ /* 0x000fe20004806003 */
[C---:B------:R-:W-:Y:S01]  /*b8b0*/  FFMA R46, R73.reuse, R119, R46 ;  /* 0x00000077492e7223 */ /* 0x040fe2000000002e */
[----:B------:R-:W-:Y:S01]  /*b8c0*/  F2FP.F16.E5M2.UNPACK_B R154, R154.H1 ;  /* 0x0000009aff9a723e */ /* 0x000fe200030004ff */
[--C-:B------:R-:W-:Y:S02]  /*b8d0*/  HADD2.F32 R124, -RZ, R153.reuse.H0_H0 ;  /* 0x20000099ff7c7230 */ /* 0x100fe40000004100 */
[C---:B------:R-:W-:Y:S01]  /*b8e0*/  FFMA R47, R73.reuse, R120, R47 ;  /* 0x00000078492f7223 */ /* 0x040fe2000000002f */
[----:B------:R1:W-:Y:S01]  /*b8f0*/  STS.128 [R137+UR44+0xa200], R64 ;  /* 0x00a2004089007988 */ /* 0x0003e20008000c2c */
[----:B------:R-:W-:Y:S02]  /*b900*/  HADD2.F32 R125, -RZ, R153.H1_H1 ;  /* 0x30000099ff7d7230 */ /* 0x000fe40000004100 */
[C---:B------:R-:W-:Y:S01]  /*b910*/  FFMA R48, R73.reuse, R121, R48 ;  /* 0x0000007949307223 */ /* 0x040fe20000000030 */
[C---:B------:R-:W-:Y:S01]  /*b920*/  FFMA R49, R73.reuse, R122, R49 ;  /* 0x0000007a49317223 */ /* 0x040fe20000000031 */
[----:B------:R-:W-:Y:S01]  /*b930*/  F2FP.F16.E5M2.UNPACK_B R155, R155.H1 ;  /* 0x0000009bff9b723e */ /* 0x000fe200030004ff */
[C---:B------:R-:W-:Y:S01]  /*b940*/  FFMA R50, R73.reuse, R123, R50 ;  /* 0x0000007b49327223 */ /* 0x040fe20000000032 */
[----:B------:R-:W-:Y:S01]  /*b950*/  FMUL R54, R70, R61 ;  /* 0x0000003d46367220 */ /* 0x000fe20000400000 */
[--C-:B------:R-:W-:Y:S01]  /*b960*/  HADD2.F32 R128, -RZ, R154.reuse.H0_H0 ;  /* 0x2000009aff807230 */ /* 0x100fe20000004100 */
[----:B------:R1:W-:Y:S01]  /*b970*/  STS.128 [R178+0xa010], R16 ;  /* 0x00a01010b2007388 */ /* 0x0003e20000000c00 */
[----:B------:R-:W-:Y:S01]  /*b980*/  F2FP.SATFINITE.E5M2.F32.PACK_AB_MERGE_C R35, R36, R35, RZ ;  /* 0x000000232423723e */ /* 0x000fe200048060ff */
[C---:B------:R-:W-:Y:S01]  /*b990*/  FFMA R51, R73.reuse, R124, R51 ;  /* 0x0000007c49337223 */ /* 0x040fe20000000033 */
[----:B------:R-:W-:Y:S01]  /*b9a0*/  F2FP.SATFINITE.E5M2.F32.PACK_AB_MERGE_C R39, R40, R39, RZ ;  /* 0x000000272827723e */ /* 0x000fe200048060ff */
[----:B------:R-:W-:Y:S02]  /*b9b0*/  HADD2.F32 R129, -RZ, R154.H1_H1 ;  /* 0x3000009aff817230 */ /* 0x000fe40000004100 */
[C---:B------:R-:W-:Y:S01]  /*b9c0*/  FMUL R55, R70.reuse, R62 ;  /* 0x0000003e46377220 */ /* 0x040fe20000400000 */
[C---:B------:R-:W-:Y:S01]  /*b9d0*/  FFMA R52, R73.reuse, R125, R52 ;  /* 0x0000007d49347223 */ /* 0x040fe20000000034 */
[----:B------:R-:W-:Y:S01]  /*b9e0*/  FMUL R56, R70, R63 ;  /* 0x0000003f46387220 */ /* 0x000fe20000400000 */
[C---:B------:R-:W-:Y:S01]  /*b9f0*/  FFMA R53, R73.reuse, R126, R53 ;  /* 0x0000007e49357223 */ /* 0x040fe20000000035 */
[C---:B------:R-:W-:Y:S01]  /*ba00*/  FFMA R54, R73.reuse, R127, R54 ;  /* 0x0000007f49367223 */ /* 0x040fe20000000036 */
[--C-:B------:R-:W-:Y:S02]  /*ba10*/  HADD2.F32 R74, -RZ, R155.reuse.H0_H0 ;  /* 0x2000009bff4a7230 */ /* 0x100fe40000004100 */
[C---:B------:R-:W-:Y:S01]  /*ba20*/  FFMA R55, R73.reuse, R128, R55 ;  /* 0x0000008049377223 */ /* 0x040fe20000000037 */
[----:B------:R-:W-:Y:S02]  /*ba30*/  HADD2.F32 R131, -RZ, R155.H1_H1 ;  /* 0x3000009bff837230 */ /* 0x000fe40000004100 */
[C---:B------:R-:W-:Y:S01]  /*ba40*/  FFMA R56, R73.reuse, R129, R56 ;  /* 0x0000008149387223 */ /* 0x040fe20000000038 */
[----:B------:R-:W-:Y:S01]  /*ba50*/  F2FP.SATFINITE.E5M2.F32.PACK_AB_MERGE_C R43, R44, R43, RZ ;  /* 0x0000002b2c2b723e */ /* 0x000fe200048060ff */
[C---:B------:R-:W-:Y:S01]  /*ba60*/  FFMA R57, R73.reuse, R72, R57 ;  /* 0x0000004849397223 */ /* 0x040fe20000000039 */
[C---:B------:R-:W-:Y:S01]  /*ba70*/  FFMA R58, R73.reuse, R75, R58 ;  /* 0x0000004b493a7223 */ /* 0x040fe2000000003a */
[C---:B------:R-:W-:Y:S01]  /*ba80*/  FFMA R59, R73.reuse, R74, R59 ;  /* 0x0000004a493b7223 */ /* 0x040fe2000000003b */
[----:B------:R-:W-:Y:S01]  /*ba90*/  F2FP.SATFINITE.E5M2.F32.PACK_AB_MERGE_C R33, R34, R33, R35 ;  /* 0x000000212221723e */ /* 0x000fe20004806023 */
[----:B------:R-:W-:Y:S01]  /*baa0*/  FFMA R60, R73, R131, R60 ;  /* 0x00000083493c7223 */ /* 0x000fe2000000003c */
[----:B------:R-:W-:Y:S02]  /*bab0*/  F2FP.SATFINITE.E5M2.F32.PACK_AB_MERGE_C R32, R30, R29, R32 ;  /* 0x0000001d1e20723e */ /* 0x000fe40004806020 */
        /* <DEDUP_REMOVED lines=11> */
[----:B------:R-:W-:Y:S03]  /*bb70*/  IADD3 R68, PT, PT, R68, 0x1, RZ ;  /* 0x0000000144447810 */ /* 0x000fe60007ffe0ff */
        /* <DEDUP_REMOVED lines=18> */
.L_x_143:
[----:B------:R-:W-:Y:S05]  /*bca0*/  BSYNC.RECONVERGENT B0 ;  /* 0x0000000000007941 */ /* 0x000fea0003800200 */
.L_x_142:
[----:B------:R-:W-:Y:S01]  /*bcb0*/  R2UR UR5, R160 ;  /* 0x00000000a00572ca */ /* 0x000fe200000e0000 */
[----:B------:R-:W-:Y:S01]  /*bcc0*/  BAR.SYNC.DEFER_BLOCKING 0x1, 0x80 ;  /* 0x0042000000007b1d */ /* 0x000fe20000010000 */
[----:B------:R-:W-:Y:S01]  /*bcd0*/  R2UR UR4, R161 ;  /* 0x00000000a10472ca */ /* 0x000fe200000e0000 */
[----:B------:R-:W-:Y:S01]  /*bce0*/  UISETP.NE.AND UP0, UPT, UR46, URZ, UPT ;  /* 0x000000ff2e00728c */ /* 0x000fe2000bf05270 */
[----:B------:R-:W-:Y:S02]  /*bcf0*/  ISETP.NE.AND P0, PT, R164, 0x2, PT ;  /* 0x00000002a400780c */ /* 0x000fe40003f05270 */
[----:B------:R-:W-:Y:S02]  /*bd00*/  ISETP.NE.AND P1, PT, R68, 0x2, PT ;  /* 0x000000024400780c */ /* 0x000fe40003f25270 */
[----:B------:R-:W-:Y:S02]  /*bd10*/  SEL R0, RZ, 0x1, P0 ;  /* 0x00000001ff007807 */ /* 0x000fe40000000000 */
[----:B------:R-:W-:Y:S02]  /*bd20*/  SEL R3, RZ, 0x1, P1 ;  /* 0x00000001ff037807 */ /* 0x000fe40000800000 */
[----:B------:R-:W-:Y:S01]  /*bd30*/  LOP3.LUT R169, R169, R0, RZ, 0x3c, !PT ;  /* 0x00000000a9a97212 */ /* 0x000fe200078e3cff */
[----:B------:R-:W-:Y:S01]  /*bd40*/  UIADD3 UR20, UPT, UPT, UR37, UR5, URZ ;  /* 0x0000000525147290 */ /* 0x000fe2000fffe0ff */
[----:B------:R-:W-:Y:S01]  /*bd50*/  LOP3.LUT R170, R170, R3, RZ, 0x3c, !PT ;  /* 0x00000003aaaa7212 */ /* 0x000fe200078e3cff */
[----:B------:R-:W-:Y:S01]  /*bd60*/  UIADD3 UR16, UPT, UPT, UR38, UR4, URZ ;  /* 0x0000000426107290 */ /* 0x000fe2000fffe0ff */
[----:B------:R-:W-:Y:S02]  /*bd70*/  SEL R164, R164, RZ, P0 ;  /* 0x000000ffa4a47207 */ /* 0x000fe40000000000 */
[----:B------:R-:W-:Y:S01]  /*bd80*/  SEL R68, R68, RZ, P1 ;  /* 0x000000ff44447207 */ /* 0x000fe20000800000 */
[----:B------:R-:W-:Y:S01]  /*bd90*/  UMOV UR36, UR59 ;  /* 0x0000003b00247c82 */ /* 0x000fe20008000000 */
[----:B------:R-:W-:Y:S07]  /*bda0*/  BRA.U UP0, `(.L_x_144) ;  /* 0xffffff9900787547 */ /* 0x000fee000b83ffff */
[----:B------:R-:W-:Y:S05]  /*bdb0*/  EXIT ;  /* 0x000000000000794d */ /* 0x000fea0003800000 */
.L_x_24:
[----:B--2---:R2:W3:Y:S02]  /*bdc0*/  SYNCS.PHASECHK.TRANS64.TRYWAIT P0, [R3+URZ+0xf0], R2 ;  /* 0x0000f002030075a7 */ /* 0x0044e400080011ff */
[----:B---3--:R-:W-:Y:S05]  /*bdd0*/  @!P0 NANOSLEEP.SYNCS 0x989680 ;  /* 0x009896800000895d */ /* 0x008fea0003900000 */
[----:B------:R-:W3:Y:S02]  /*bde0*/  @!P0 SYNCS.PHASECHK.TRANS64 P0, [R3+URZ+0xf0], R2 ;  /* 0x0000f002030085a7 */ /* 0x000ee400080010ff */
[----:B---3--:R-:W-:Y:S05]  /*bdf0*/  @!P0 BRA `(.L_x_24) ;  /* 0xfffffffc00f08947 */ /* 0x008fea000383ffff */
[----:B------:R-:W-:Y:S05]  /*be00*/  BRA `(.L_x_145) ;  /* 0xffffff5c00047947 */ /* 0x000fea000383ffff */
.L_x_27:
[----:B-1----:R-:W-:-:S07]  /*be10*/  MOV R0, UR33 ;  /* 0x0000002100007c02 */ /* 0x002fce0008000f00 */
.L_x_146:
[----:B-1----:R1:W2:Y:S02]  /*be20*/  SYNCS.PHASECHK.TRANS64.TRYWAIT P0, [R0+URZ+0x28], R3 ;  /* 0x00002803000075a7 */ /* 0x0022a400080011ff */
[----:B--2---:R-:W-:Y:S05]  /*be30*/  @!P0 NANOSLEEP.SYNCS 0x989680 ;  /* 0x009896800000895d */ /* 0x004fea0003900000 */
[----:B------:R-:W2:Y:S02]  /*be40*/  @!P0 SYNCS.PHASECHK.TRANS64 P0, [R0+URZ+0x28], R3 ;  /* 0x00002803000085a7 */ /* 0x000ea400080010ff */
[----:B--2---:R-:W-:Y:S05]  /*be50*/  @!P0 BRA `(.L_x_146) ;  /* 0xfffffffc00f08947 */ /* 0x004fea000383ffff */
[----:B------:R-:W-:Y:S05]  /*be60*/  BRA `(.L_x_26) ;  /* 0xffffff5c005c7947 */ /* 0x000fea000383ffff */
.L_x_34:
[----:B-1----:R-:W-:-:S07]  /*be70*/  MOV R0, UR17 ;  /* 0x0000001100007c02 */ /* 0x002fce0008000f00 */
.L_x_147:
[----:B-1----:R1:W2:Y:S02]  /*be80*/  SYNCS.PHASECHK.TRANS64.TRYWAIT P0, [R0+URZ+0x28], R3 ;  /* 0x00002803000075a7 */ /* 0x0022a400080011ff */
[----:B--2---:R-:W-:Y:S05]  /*be90*/  @!P0 NANOSLEEP.SYNCS 0x989680 ;  /* 0x009896800000895d */ /* 0x004fea0003900000 */
[----:B------:R-:W2:Y:S02]  /*bea0*/  @!P0 SYNCS.PHASECHK.TRANS64 P0, [R0+URZ+0x28], R3 ;  /* 0x00002803000085a7 */ /* 0x000ea400080010ff */
[----:B--2---:R-:W-:Y:S05]  /*beb0*/  @!P0 BRA `(.L_x_147) ;  /* 0xfffffffc00f08947 */ /* 0x004fea000383ffff */
[----:B------:R-:W-:Y:S05]  /*bec0*/  BRA `(.L_x_33) ;  /* 0xffffff60001c7947 */ /* 0x000fea000383ffff */
.L_x_39:
[----:B-1----:R1:W2:Y:S02]  /*bed0*/  SYNCS.PHASECHK.TRANS64.TRYWAIT P0, [R3+URZ+0xa0], R0 ;  /* 0x0000a000030075a7 */ /* 0x0022a400080011ff */
[----:B--2---:R-:W-:Y:S05]  /*bee0*/  @!P0 NANOSLEEP.SYNCS 0x989680 ;  /* 0x009896800000895d */ /* 0x004fea0003900000 */
[----:B------:R-:W2:Y:S02]  /*bef0*/  @!P0 SYNCS.PHASECHK.TRANS64 P0, [R3+URZ+0xa0], R0 ;  /* 0x0000a000030085a7 */ /* 0x000ea400080010ff */
[----:B--2---:R-:W-:Y:S05]  /*bf00*/  @!P0 BRA `(.L_x_39) ;  /* 0xfffffffc00f08947 */ /* 0x004fea000383ffff */
[----:B------:R-:W-:Y:S05]  /*bf10*/  BRA `(.L_x_148) ;  /* 0xffffff6000c47947 */ /* 0x000fea000383ffff */
.L_x_43:
[----:B-1----:R-:W-:-:S07]  /*bf20*/  MOV R0, UR4 ;  /* 0x0000000400007c02 */ /* 0x002fce0008000f00 */
.L_x_149:
[----:B-1----:R1:W2:Y:S02]  /*bf30*/  SYNCS.PHASECHK.TRANS64.TRYWAIT P0, [R0+URZ], R3 ;  /* 0x00000003000075a7 */ /* 0x0022a400080011ff */
[----:B--2---:R-:W-:Y:S05]  /*bf40*/  @!P0 NANOSLEEP.SYNCS 0x989680 ;  /* 0x009896800000895d */ /* 0x004fea0003900000 */
[----:B------:R-:W2:Y:S02]  /*bf50*/  @!P0 SYNCS.PHASECHK.TRANS64 P0, [R0+URZ], R3 ;  /* 0x00000003000085a7 */ /* 0x000ea400080010ff */
[----:B--2---:R-:W-:Y:S05]  /*bf60*/  @!P0 BRA `(.L_x_149) ;  /* 0xfffffffc00f08947 */ /* 0x004fea000383ffff */
[----:B------:R-:W-:Y:S05]  /*bf70*/  BRA `(.L_x_150) ;  /* 0xffffff6800707947 */ /* 0x000fea000383ffff */
.L_x_44:
[----:B------:R-:W-:-:S07]  /*bf80*/  MOV R0, UR5 ;  /* 0x0000000500007c02 */ /* 0x000fce0008000f00 */
.L_x_151:
[----:B-1----:R1:W2:Y:S02]  /*bf90*/  SYNCS.PHASECHK.TRANS64.TRYWAIT P0, [R0+URZ], R3 ;  /* 0x00000003000075a7 */ /* 0x0022a400080011ff */
[----:B--2---:R-:W-:Y:S05]  /*bfa0*/  @!P0 NANOSLEEP.SYNCS 0x989680 ;  /* 0x009896800000895d */ /* 0x004fea0003900000 */
[----:B------:R-:W2:Y:S02]  /*bfb0*/  @!P0 SYNCS.PHASECHK.TRANS64 P0, [R0+URZ], R3 ;  /* 0x00000003000085a7 */ /* 0x000ea400080010ff */
[----:B--2---:R-:W-:Y:S05]  /*bfc0*/  @!P0 BRA `(.L_x_151) ;  /* 0xfffffffc00f08947 */ /* 0x004fea000383ffff */
[----:B------:R-:W-:Y:S05]  /*bfd0*/  BRA `(.L_x_152) ;  /* 0xffffff68007c7947 */ /* 0x000fea000383ffff */
.L_x_45:
[----:B------:R-:W-:-:S07]  /*bfe0*/  MOV R0, UR5 ;  /* 0x0000000500007c02 */ /* 0x000fce0008000f00 */
.L_x_153:
[----:B-1----:R1:W2:Y:S02]  /*bff0*/  SYNCS.PHASECHK.TRANS64.TRYWAIT P0, [R0+URZ], R3 ;  /* 0x00000003000075a7 */ /* 0x0022a400080011ff */
[----:B--2---:R-:W-:Y:S05]  /*c000*/  @!P0 NANOSLEEP.SYNCS 0x989680 ;  /* 0x009896800000895d */ /* 0x004fea0003900000 */
[----:B------:R-:W2:Y:S02]  /*c010*/  @!P0 SYNCS.PHASECHK.TRANS64 P0, [R0+URZ], R3 ;  /* 0x00000003000085a7 */ /* 0x000ea400080010ff */
[----:B--2---:R-:W-:Y:S05]  /*c020*/  @!P0 BRA `(.L_x_153) ;  /* 0xfffffffc00f08947 */ /* 0x004fea000383ffff */
[----:B------:R-:W-:Y:S05]  /*c030*/  BRA `(.L_x_154) ;  /* 0xffffff6800887947 */ /* 0x000fea000383ffff */
.L_x_46:
[----:B------:R-:W-:-:S07]  /*c040*/  MOV R0, UR5 ;  /* 0x0000000500007c02 */ /* 0x000fce0008000f00 */
.L_x_155:
[----:B-1----:R1:W2:Y:S02]  /*c050*/  SYNCS.PHASECHK.TRANS64.TRYWAIT P0, [R0+URZ], R3 ;  /* 0x00000003000075a7 */ /* 0x0022a400080011ff */
[----:B--2---:R-:W-:Y:S05]  /*c060*/  @!P0 NANOSLEEP.SYNCS 0x989680 ;  /* 0x009896800000895d */ /* 0x004fea0003900000 */
[----:B------:R-:W2:Y:S02]  /*c070*/  @!P0 SYNCS.PHASECHK.TRANS64 P0, [R0+URZ], R3 ;  /* 0x00000003000085a7 */ /* 0x000ea400080010ff */
[----:B--2---:R-:W-:Y:S05]  /*c080*/  @!P0 BRA `(.L_x_155) ;  /* 0xfffffffc00f08947 */ /* 0x004fea000383ffff */
[----:B------:R-:W-:Y:S05]  /*c090*/  BRA `(.L_x_156) ;  /* 0xffffff6800947947 */ /* 0x000fea000383ffff */
.L_x_49:
[----:B-1----:R1:W2:Y:S02]  /*c0a0*/  SYNCS.PHASECHK.TRANS64.TRYWAIT P0, [R0+URZ+0xe0], R5 ;  /* 0x0000e005000075a7 */ /* 0x0022a400080011ff */
[----:B--2---:R-:W-:Y:S05]  /*c0b0*/  @!P0 NANOSLEEP.SYNCS 0x989680 ;  /* 0x009896800000895d */ /* 0x004fea0003900000 */
[----:B------:R-:W2:Y:S02]  /*c0c0*/  @!P0 SYNCS.PHASECHK.TRANS64 P0, [R0+URZ+0xe0], R5 ;  /* 0x0000e005000085a7 */ /* 0x000ea400080010ff */
[----:B--2---:R-:W-:Y:S05]  /*c0d0*/  @!P0 BRA `(.L_x_49) ;  /* 0xfffffffc00f08947 */ /* 0x004fea000383ffff */
[----:B------:R-:W-:Y:S05]  /*c0e0*/  BRA `(.L_x_157) ;  /* 0xffffff6800f07947 */ /* 0x000fea000383ffff */
.L_x_50:
[----:B------:R-:W-:-:S07]  /*c0f0*/  MOV R0, UR4 ;  /* 0x0000000400007c02 */ /* 0x000fce0008000f00 */
.L_x_158:
[----:B-1----:R1:W2:Y:S02]  /*c100*/  SYNCS.PHASECHK.TRANS64.TRYWAIT P0, [R0+URZ+0xb0], R7 ;  /* 0x0000b007000075a7 */ /* 0x0022a400080011ff */
[----:B--2---:R-:W-:Y:S05]  /*c110*/  @!P0 NANOSLEEP.SYNCS 0x989680 ;  /* 0x009896800000895d */ /* 0x004fea0003900000 */
[----:B------:R-:W2:Y:S02]  /*c120*/  @!P0 SYNCS.PHASECHK.TRANS64 P0, [R0+URZ+0xb0], R7 ;  /* 0x0000b007000085a7 */ /* 0x000ea400080010ff */
[----:B--2---:R-:W-:Y:S05]  /*c130*/  @!P0 BRA `(.L_x_158) ;  /* 0xfffffffc00f08947 */ /* 0x004fea000383ffff */
[----:B------:R-:W-:Y:S05]  /*c140*/  BRA `(.L_x_159) ;  /* 0xffffff6c00007947 */ /* 0x000fea000383ffff */
.L_x_51:
[----:B-1----:R1:W2:Y:S02]  /*c150*/  SYNCS.PHASECHK.TRANS64.TRYWAIT P1, [R0+URZ+0xa0], R5 ;  /* 0x0000a005000075a7 */ /* 0x0022a400080211ff */
[----:B--2---:R-:W-:Y:S05]  /*c160*/  @!P1 NANOSLEEP.SYNCS 0x989680 ;  /* 0x009896800000995d */ /* 0x004fea0003900000 */
[----:B------:R-:W2:Y:S02]  /*c170*/  @!P1 SYNCS.PHASECHK.TRANS64 P1, [R0+URZ+0xa0], R5 ;  /* 0x0000a005000095a7 */ /* 0x000ea400080210ff */
[----:B--2---:R-:W-:Y:S05]  /*c180*/  @!P1 BRA `(.L_x_51) ;  /* 0xfffffffc00f09947 */ /* 0x004fea000383ffff */
[----:B------:R-:W-:Y:S05]  /*c190*/  BRA `(.L_x_160) ;  /* 0xffffff6c00307947 */ /* 0x000fea000383ffff */
.L_x_54:
[----:B------:R-:W-:-:S07]  /*c1a0*/  MOV R0, UR4 ;  /* 0x0000000400007c02 */ /* 0x000fce0008000f00 */
.L_x_161:
[----:B-1----:R1:W2:Y:S02]  /*c1b0*/  SYNCS.PHASECHK.TRANS64.TRYWAIT P0, [R0+URZ+0xb0], R3 ;  /* 0x0000b003000075a7 */ /* 0x0022a400080011ff */
[----:B--2---:R-:W-:Y:S05]  /*c1c0*/  @!P0 NANOSLEEP.SYNCS 0x989680 ;  /* 0x009896800000895d */ /* 0x004fea0003900000 */
[----:B------:R-:W2:Y:S02]  /*c1d0*/  @!P0 SYNCS.PHASECHK.TRANS64 P0, [R0+URZ+0xb0], R3 ;  /* 0x0000b003000085a7 */ /* 0x000ea400080010ff */
[----:B--2---:R-:W-:Y:S05]  /*c1e0*/  @!P0 BRA `(.L_x_161) ;  /* 0xfffffffc00f08947 */ /* 0x004fea000383ffff */
[----:B------:R-:W-:Y:S05]  /*c1f0*/  BRA `(.L_x_53) ;  /* 0xffffff6c00847947 */ /* 0x000fea000383ffff */
.L_x_63:
[----:B-1----:R-:W-:-:S04]  /*c200*/  MOV R5, UR5 ;  /* 0x0000000500057c02 */ /* 0x002fc80008000f00 */
[----:B------:R1:W2:Y:S03]  /*c210*/  SYNCS.PHASECHK.TRANS64.TRYWAIT P0, [R5+URZ+0x8], R6 ;  /* 0x00000806050075a7 */ /* 0x0002a600080011ff */
[----:B--2---:R-:W-:Y:S05]  /*c220*/  @!P0 NANOSLEEP.SYNCS 0x989680 ;  /* 0x009896800000895d */ /* 0x004fea0003900000 */
[----:B------:R-:W2:Y:S02]  /*c230*/  @!P0 SYNCS.PHASECHK.TRANS64 P0, [R5+URZ+0x8], R6 ;  /* 0x00000806050085a7 */ /* 0x000ea400080010ff */
[----:B--2---:R-:W-:Y:S05]  /*c240*/  @!P0 BRA `(.L_x_63) ;  /* 0xfffffffc00ec8947 */ /* 0x004fea000383ffff */
[----:B------:R-:W-:Y:S05]  /*c250*/  BRA `(.L_x_62) ;  /* 0xffffff7000387947 */ /* 0x000fea000383ffff */
.L_x_65:
[----:B------:R-:W-:Y:S01]  /*c260*/  BSSY B0, `(.L_x_162) ;  /* 0x0000006000007945 */ /* 0x000fe20003800000 */
[----:B------:R-:W-:-:S07]  /*c270*/  MOV R15, 0xffffffff ;  /* 0xffffffff000f7802 */ /* 0x000fce0000000f00 */
[----:B-1---5:R-:W-:Y:S05]  /*c280*/  WARPSYNC.COLLECTIVE R15, `(.L_x_163) ;  /* 0x000000000f0c7348 */ /* 0x022fea0003c00000 */
[----:B------:R-:W-:Y:S02]  /*c290*/  ELECT P6, UR79, PT ;  /* 0x00000000004f782f */ /* 0x000fe400038c0000 */
[----:B------:R-:W-:Y:S01]  /*c2a0*/  MOV R14, UR79 ;  /* 0x0000004f000e7c02 */ /* 0x000fe20008000f00 */
[----:B-1---5:R-:W-:Y:S10]  /*c2b0*/  ENDCOLLECTIVE ;  /* 0x000000000000791b */ /* 0x022ff40003800000 */
.L_x_163:
[----:B------:R-:W-:Y:S05]  /*c2c0*/  BSYNC B0 ;  /* 0x0000000000007941 */ /* 0x000fea0003800000 */
.L_x_162:
[----:B------:R-:W-:Y:S01]  /*c2d0*/  PLOP3.LUT P0, PT, P6, PT, PT, 0x80, 0x8 ;  /* 0x000000000008781c */ /* 0x000fe2000370f070 */
[----:B------:R-:W-:-:S12]  /*c2e0*/  BRA `(.L_x_164) ;  /* 0xffffff7000647947 */ /* 0x000fd8000383ffff */
.L_x_67:
[----:B-1----:R-:W-:-:S04]  /*c2f0*/  MOV R3, UR5 ;  /* 0x0000000500037c02 */ /* 0x002fc80008000f00 */
[----:B------:R1:W2:Y:S03]  /*c300*/  SYNCS.PHASECHK.TRANS64.TRYWAIT P0, [R3+URZ+0x8], R4 ;  /* 0x00000804030075a7 */ /* 0x0002a600080011ff */
[----:B--2---:R-:W-:Y:S05]  /*c310*/  @!P0 NANOSLEEP.SYNCS 0x989680 ;  /* 0x009896800000895d */ /* 0x004fea0003900000 */
[----:B------:R-:W2:Y:S02]  /*c320*/  @!P0 SYNCS.PHASECHK.TRANS64 P0, [R3+URZ+0x8], R4 ;  /* 0x00000804030085a7 */ /* 0x000ea400080010ff */
[----:B--2---:R-:W-:Y:S05]  /*c330*/  @!P0 BRA `(.L_x_67) ;  /* 0xfffffffc00ec8947 */ /* 0x004fea000383ffff */
[----:B------:R-:W-:Y:S05]  /*c340*/  BRA `(.L_x_66) ;  /* 0xffffff7000687947 */ /* 0x000fea000383ffff */
.L_x_68:
[----:B-1----:R1:W2:Y:S02]  /*c350*/  SYNCS.PHASECHK.TRANS64.TRYWAIT P0, [R0+URZ+0xa0], R5 ;  /* 0x0000a005000075a7 */ /* 0x0022a400080011ff */
[----:B--2---:R-:W-:Y:S05]  /*c360*/  @!P0 NANOSLEEP.SYNCS 0x989680 ;  /* 0x009896800000895d */ /* 0x004fea0003900000 */
[----:B------:R-:W2:Y:S02]  /*c370*/  @!P0 SYNCS.PHASECHK.TRANS64 P0, [R0+URZ+0xa0], R5 ;  /* 0x0000a005000085a7 */ /* 0x000ea400080010ff */
[----:B--2---:R-:W-:Y:S05]  /*c380*/  @!P0 BRA `(.L_x_68) ;  /* 0xfffffffc00f08947 */ /* 0x004fea000383ffff */
[----:B------:R-:W-:Y:S05]  /*c390*/  BRA `(.L_x_165) ;  /* 0xffffff7400547947 */ /* 0x000fea000383ffff */
.L_x_70:
[----:B------:R-:W-:-:S07]  /*c3a0*/  MOV R0, UR31 ;  /* 0x0000001f00007c02 */ /* 0x000fce0008000f00 */
.L_x_166:
[----:B-1----:R1:W2:Y:S02]  /*c3b0*/  SYNCS.PHASECHK.TRANS64.TRYWAIT P0, [R0+URZ+0xd0], R5 ;  /* 0x0000d005000075a7 */ /* 0x0022a400080011ff */
[----:B--2---:R-:W-:Y:S05]  /*c3c0*/  @!P0 NANOSLEEP.SYNCS 0x989680 ;  /* 0x009896800000895d */ /* 0x004fea0003900000 */
[----:B------:R-:W2:Y:S02]  /*c3d0*/  @!P0 SYNCS.PHASECHK.TRANS64 P0, [R0+URZ+0xd0], R5 ;  /* 0x0000d005000085a7 */ /* 0x000ea400080010ff */
[----:B--2---:R-:W-:Y:S05]  /*c3e0*/  @!P0 BRA `(.L_x_166) ;  /* 0xfffffffc00f08947 */ /* 0x004fea000383ffff */
[----:B------:R-:W-:Y:S05]  /*c3f0*/  BRA `(.L_x_167) ;  /* 0xffffff7400a07947 */ /* 0x000fea000383ffff */
.L_x_73:
[----:B------:R-:W-:Y:S07]  /*c400*/  MOV R0, UR5 ;  /* 0x0000000500007c02 */ /* 0x000fee0008000f00 */
.L_x_168:
[----:B-1----:R1:W2:Y:S02]  /*c410*/  SYNCS.PHASECHK.TRANS64.TRYWAIT P0, [R0+URZ], R5 ;  /* 0x00000005000075a7 */ /* 0x0022a400080011ff */
[----:B--2---:R-:W-:Y:S05]  /*c420*/  @!P0 NANOSLEEP.SYNCS 0x989680 ;  /* 0x009896800000895d */ /* 0x004fea0003900000 */
[----:B------:R-:W2:Y:S02]  /*c430*/  @!P0 SYNCS.PHASECHK.TRANS64 P0, [R0+URZ], R5 ;  /* 0x00000005000085a7 */ /* 0x000ea400080010ff */
[----:B--2---:R-:W-:Y:S05]  /*c440*/  @!P0 BRA `(.L_x_168) ;  /* 0xfffffffc00f08947 */ /* 0x004fea000383ffff */
[----:B------:R-:W-:Y:S05]  /*c450*/  BRA `(.L_x_72) ;  /* 0xffffff7400b47947 */ /* 0x000fea000383ffff */
.L_x_77:
[----:B-1----:R-:W-:-:S07]  /*c460*/  MOV R0, UR4 ;  /* 0x0000000400007c02 */ /* 0x002fce0008000f00 */
.L_x_169:
[----:B-1----:R1:W2:Y:S02]  /*c470*/  SYNCS.PHASECHK.TRANS64.TRYWAIT P0, [R0+URZ], R3 ;  /* 0x00000003000075a7 */ /* 0x0022a400080011ff */
[----:B--2---:R-:W-:Y:S05]  /*c480*/  @!P0 NANOSLEEP.SYNCS 0x989680 ;  /* 0x009896800000895d */ /* 0x004fea0003900000 */
[----:B------:R-:W2:Y:S02]  /*c490*/  @!P0 SYNCS.PHASECHK.TRANS64 P0, [R0+URZ], R3 ;  /* 0x00000003000085a7 */ /* 0x000ea400080010ff */
[----:B--2---:R-:W-:Y:S05]  /*c4a0*/  @!P0 BRA `(.L_x_169) ;  /* 0xfffffffc00f08947 */ /* 0x004fea000383ffff */
[----:B------:R-:W-:Y:S05]  /*c4b0*/  BRA `(.L_x_170) ;  /* 0xffffff7800a87947 */ /* 0x000fea000383ffff */
.L_x_80:
[----:B------:R-:W-:-:S07]  /*c4c0*/  MOV R0, UR26 ;  /* 0x0000001a00007c02 */ /* 0x000fce0008000f00 */
.L_x_171:
[----:B-1----:R1:W2:Y:S02]  /*c4d0*/  SYNCS.PHASECHK.TRANS64.TRYWAIT P1, [R0+URZ+0x100], R3 ;  /* 0x00010003000075a7 */ /* 0x0022a400080211ff */
[----:B--2---:R-:W-:Y:S05]  /*c4e0*/  @!P1 NANOSLEEP.SYNCS 0x989680 ;  /* 0x009896800000995d */ /* 0x004fea0003900000 */
[----:B------:R-:W2:Y:S02]  /*c4f0*/  @!P1 SYNCS.PHASECHK.TRANS64 P1, [R0+URZ+0x100], R3 ;  /* 0x00010003000095a7 */ /* 0x000ea400080210ff */
[----:B--2---:R-:W-:Y:S05]  /*c500*/  @!P1 BRA `(.L_x_171) ;  /* 0xfffffffc00f09947 */ /* 0x004fea000383ffff */
[----:B------:R-:W-:Y:S05]  /*c510*/  BRA `(.L_x_172) ;  /* 0xffffff7800f47947 */ /* 0x000fea000383ffff */
.L_x_85:
[----:B--2---:R2:W3:Y:S02]  /*c520*/  SYNCS.PHASECHK.TRANS64.TRYWAIT P0, [R12+URZ+0xa0], R9 ;  /* 0x0000a0090c0075a7 */ /* 0x0044e400080011ff */
[----:B---3--:R-:W-:Y:S05]  /*c530*/  @!P0 NANOSLEEP.SYNCS 0x989680 ;  /* 0x009896800000895d */ /* 0x008fea0003900000 */
[----:B------:R-:W3:Y:S02]  /*c540*/  @!P0 SYNCS.PHASECHK.TRANS64 P0, [R12+URZ+0xa0], R9 ;  /* 0x0000a0090c0085a7 */ /* 0x000ee400080010ff */
[----:B---3--:R-:W-:Y:S05]  /*c550*/  @!P0 BRA `(.L_x_85) ;  /* 0xfffffffc00f08947 */ /* 0x008fea000383ffff */
[----:B------:R-:W-:Y:S05]  /*c560*/  BRA `(.L_x_173) ;  /* 0xffffff80001c7947 */ /* 0x000fea000383ffff */
.L_x_88:
[----:B------:R-:W-:Y:S07]  /*c570*/  MOV R0, UR21 ;  /* 0x0000001500007c02 */ /* 0x000fee0008000f00 */
.L_x_174:
[----:B--2---:R2:W3:Y:S02]  /*c580*/  SYNCS.PHASECHK.TRANS64.TRYWAIT P2, [R0+URZ+0x98], R11 ;  /* 0x0000980b000075a7 */ /* 0x0044e400080411ff */
[----:B---3--:R-:W-:Y:S05]  /*c590*/  @!P2 NANOSLEEP.SYNCS 0x989680 ;  /* 0x009896800000a95d */ /* 0x008fea0003900000 */
[----:B------:R-:W3:Y:S02]  /*c5a0*/  @!P2 SYNCS.PHASECHK.TRANS64 P2, [R0+URZ+0x98], R11 ;  /* 0x0000980b0000a5a7 */ /* 0x000ee400080410ff */
[----:B---3--:R-:W-:Y:S05]  /*c5b0*/  @!P2 BRA `(.L_x_174) ;  /* 0xfffffffc00f0a947 */ /* 0x008fea000383ffff */
[----:B------:R-:W-:Y:S05]  /*c5c0*/  BRA `(.L_x_87) ;  /* 0xffffff8400847947 */ /* 0x000fea000383ffff */
.L_x_91:
[----:B--2---:R-:W-:Y:S07]  /*c5d0*/  MOV R0, UR21 ;  /* 0x0000001500007c02 */ /* 0x004fee0008000f00 */
.L_x_175:
[----:B--2---:R2:W3:Y:S02]  /*c5e0*/  SYNCS.PHASECHK.TRANS64.TRYWAIT P0, [R0+URZ+0x70], R9 ;  /* 0x00007009000075a7 */ /* 0x0044e400080011ff */
[----:B---3--:R-:W-:Y:S05]  /*c5f0*/  @!P0 NANOSLEEP.SYNCS 0x989680 ;  /* 0x009896800000895d */ /* 0x008fea0003900000 */
[----:B------:R-:W3:Y:S02]  /*c600*/  @!P0 SYNCS.PHASECHK.TRANS64 P0, [R0+URZ+0x70], R9 ;  /* 0x00007009000085a7 */ /* 0x000ee400080010ff */
[----:B---3--:R-:W-:Y:S05]  /*c610*/  @!P0 BRA `(.L_x_175) ;  /* 0xfffffffc00f08947 */ /* 0x008fea000383ffff */
[----:B------:R-:W-:Y:S05]  /*c620*/  BRA `(.L_x_176) ;  /* 0xffffff8400e07947 */ /* 0x000fea000383ffff */
.L_x_92:
[----:B------:R-:W-:Y:S07]  /*c630*/  MOV R0, UR21 ;  /* 0x0000001500007c02 */ /* 0x000fee0008000f00 */
.L_x_177:
[----:B--2---:R2:W3:Y:S02]  /*c640*/  SYNCS.PHASECHK.TRANS64.TRYWAIT P0, [R0+URZ+0x78], R9 ;  /* 0x00007809000075a7 */ /* 0x0044e400080011ff */
[----:B---3--:R-:W-:Y:S05]  /*c650*/  @!P0 NANOSLEEP.SYNCS 0x989680 ;  /* 0x009896800000895d */ /* 0x008fea0003900000 */
[----:B------:R-:W3:Y:S02]  /*c660*/  @!P0 SYNCS.PHASECHK.TRANS64 P0, [R0+URZ+0x78], R9 ;  /* 0x00007809000085a7 */ /* 0x000ee400080010ff */
[----:B---3--:R-:W-:Y:S05]  /*c670*/  @!P0 BRA `(.L_x_177) ;  /* 0xfffffffc00f08947 */ /* 0x008fea000383ffff */
[----:B------:R-:W-:Y:S05]  /*c680*/  BRA `(.L_x_178) ;  /* 0xffffff88001c7947 */ /* 0x000fea000383ffff */
.L_x_93:
[----:B------:R-:W-:Y:S07]  /*c690*/  MOV R0, UR21 ;  /* 0x0000001500007c02 */ /* 0x000fee0008000f00 */
.L_x_179:
[----:B--2---:R2:W3:Y:S02]  /*c6a0*/  SYNCS.PHASECHK.TRANS64.TRYWAIT P0, [R0+URZ+0x80], R9 ;  /* 0x00008009000075a7 */ /* 0x0044e400080011ff */
[----:B---3--:R-:W-:Y:S05]  /*c6b0*/  @!P0 NANOSLEEP.SYNCS 0x989680 ;  /* 0x009896800000895d */ /* 0x008fea0003900000 */
[----:B------:R-:W3:Y:S02]  /*c6c0*/  @!P0 SYNCS.PHASECHK.TRANS64 P0, [R0+URZ+0x80], R9 ;  /* 0x00008009000085a7 */ /* 0x000ee400080010ff */
[----:B---3--:R-:W-:Y:S05]  /*c6d0*/  @!P0 BRA `(.L_x_179) ;  /* 0xfffffffc00f08947 */ /* 0x008fea000383ffff */
[----:B------:R-:W-:Y:S05]  /*c6e0*/  BRA `(.L_x_180) ;  /* 0xffffff8800647947 */ /* 0x000fea000383ffff */
.L_x_94:
[----:B------:R-:W-:Y:S07]  /*c6f0*/  MOV R0, UR21 ;  /* 0x0000001500007c02 */ /* 0x000fee0008000f00 */
.L_x_181:
[----:B--2---:R2:W3:Y:S02]  /*c700*/  SYNCS.PHASECHK.TRANS64.TRYWAIT P0, [R0+URZ+0x88], R9 ;  /* 0x00008809000075a7 */ /* 0x0044e400080011ff */
[----:B---3--:R-:W-:Y:S05]  /*c710*/  @!P0 NANOSLEEP.SYNCS 0x989680 ;  /* 0x009896800000895d */ /* 0x008fea0003900000 */
[----:B------:R-:W3:Y:S02]  /*c720*/  @!P0 SYNCS.PHASECHK.TRANS64 P0, [R0+URZ+0x88], R9 ;  /* 0x00008809000085a7 */ /* 0x000ee400080010ff */
[----:B---3--:R-:W-:Y:S05]  /*c730*/  @!P0 BRA `(.L_x_181) ;  /* 0xfffffffc00f08947 */ /* 0x008fea000383ffff */
[----:B------:R-:W-:Y:S05]  /*c740*/  BRA `(.L_x_182) ;  /* 0xffffff8800a87947 */ /* 0x000fea000383ffff */
.L_x_96:
[----:B------:R-:W-:-:S07]  /*c750*/  MOV R0, UR21 ;  /* 0x0000001500007c02 */ /* 0x000fce0008000f00 */
.L_x_183:
[----:B---3--:R3:W4:Y:S02]  /*c760*/  SYNCS.PHASECHK.TRANS64.TRYWAIT P0, [R0+URZ+0x70], R3 ;  /* 0x00007003000075a7 */ /* 0x00872400080011ff */
[----:B----4-:R-:W-:Y:S05]  /*c770*/  @!P0 NANOSLEEP.SYNCS 0x989680 ;  /* 0x009896800000895d */ /* 0x010fea0003900000 */
[----:B------:R-:W4:Y:S02]  /*c780*/  @!P0 SYNCS.PHASECHK.TRANS64 P0, [R0+URZ+0x70], R3 ;  /* 0x00007003000085a7 */ /* 0x000f2400080010ff */
[----:B----4-:R-:W-:Y:S05]  /*c790*/  @!P0 BRA `(.L_x_183) ;  /* 0xfffffffc00f08947 */ /* 0x010fea000383ffff */
[----:B------:R-:W-:Y:S05]  /*c7a0*/  BRA `(.L_x_184) ;  /* 0xffffff8c00207947 */ /* 0x000fea000383ffff */
.L_x_97:
[----:B---3--:R-:W-:-:S07]  /*c7b0*/  MOV R0, UR21 ;  /* 0x0000001500007c02 */ /* 0x008fce0008000f00 */
.L_x_185:
[----:B---3--:R3:W4:Y:S02]  /*c7c0*/  SYNCS.PHASECHK.TRANS64.TRYWAIT P0, [R0+URZ+0x78], R3 ;  /* 0x00007803000075a7 */ /* 0x00872400080011ff */
[----:B----4-:R-:W-:Y:S05]  /*c7d0*/  @!P0 NANOSLEEP.SYNCS 0x989680 ;  /* 0x009896800000895d */ /* 0x010fea0003900000 */
[----:B------:R-:W4:Y:S02]  /*c7e0*/  @!P0 SYNCS.PHASECHK.TRANS64 P0, [R0+URZ+0x78], R3 ;  /* 0x00007803000085a7 */ /* 0x000f2400080010ff */
[----:B----4-:R-:W-:Y:S05]  /*c7f0*/  @!P0 BRA `(.L_x_185) ;  /* 0xfffffffc00f08947 */ /* 0x010fea000383ffff */
[----:B------:R-:W-:Y:S05]  /*c800*/  BRA `(.L_x_186) ;  /* 0xffffff8c00107947 */ /* 0x000fea000383ffff */
.L_x_98:
[----:B---3--:R-:W-:-:S07]  /*c810*/  MOV R0, UR21 ;  /* 0x0000001500007c02 */ /* 0x008fce0008000f00 */
.L_x_187:
[----:B---3--:R3:W4:Y:S02]  /*c820*/  SYNCS.PHASECHK.TRANS64.TRYWAIT P0, [R0+URZ+0x80], R3 ;  /* 0x00008003000075a7 */ /* 0x00872400080011ff */
[----:B----4-:R-:W-:Y:S05]  /*c830*/  @!P0 NANOSLEEP.SYNCS 0x989680 ;  /* 0x009896800000895d */ /* 0x010fea0003900000 */
[----:B------:R-:W4:Y:S02]  /*c840*/  @!P0 SYNCS.PHASECHK.TRANS64 P0, [R0+URZ+0x80], R3 ;  /* 0x00008003000085a7 */ /* 0x000f2400080010ff */
[----:B----4-:R-:W-:Y:S05]  /*c850*/  @!P0 BRA `(.L_x_187) ;  /* 0xfffffffc00f08947 */ /* 0x010fea000383ffff */
[----:B------:R-:W-:Y:S05]  /*c860*/  BRA `(.L_x_188) ;  /* 0xffffff8c00007947 */ /* 0x000fea000383ffff */
.L_x_100:
[----:B-1----:R1:W2:Y:S02]  /*c870*/  SYNCS.PHASECHK.TRANS64.TRYWAIT P0, [R3+URZ+0xa0], R0 ;  /* 0x0000a000030075a7 */ /* 0x0022a400080011ff */
[----:B--2---:R-:W-:Y:S05]  /*c880*/  @!P0 NANOSLEEP.SYNCS 0x989680 ;  /* 0x009896800000895d */ /* 0x004fea0003900000 */
[----:B------:R-:W2:Y:S02]  /*c890*/  @!P0 SYNCS.PHASECHK.TRANS64 P0, [R3+URZ+0xa0], R0 ;  /* 0x0000a000030085a7 */ /* 0x000ea400080010ff */
[----:B--2---:R-:W-:Y:S05]  /*c8a0*/  @!P0 BRA `(.L_x_100) ;  /* 0xfffffffc00f08947 */ /* 0x004fea000383ffff */
[----:B------:R-:W-:Y:S05]  /*c8b0*/  BRA `(.L_x_189) ;  /* 0xffffff8c00c87947 */ /* 0x000fea000383ffff */
.L_x_111:
[----:B-1----:R1:W2:Y:S02]  /*c8c0*/  SYNCS.PHASECHK.TRANS64.TRYWAIT P1, [R3+URZ+0x50], R0 ;  /* 0x00005000030075a7 */ /* 0x0022a400080211ff */
[----:B--2---:R-:W-:Y:S05]  /*c8d0*/  @!P1 NANOSLEEP.SYNCS 0x989680 ;  /* 0x009896800000995d */ /* 0x004fea0003900000 */
[----:B------:R-:W2:Y:S02]  /*c8e0*/  @!P1 SYNCS.PHASECHK.TRANS64 P1, [R3+URZ+0x50], R0 ;  /* 0x00005000030095a7 */ /* 0x000ea400080210ff */
[----:B--2---:R-:W-:Y:S05]  /*c8f0*/  @!P1 BRA `(.L_x_111) ;  /* 0xfffffffc00f09947 */ /* 0x004fea000383ffff */
[----:B------:R-:W-:Y:S05]  /*c900*/  BRA `(.L_x_110) ;  /* 0xffffff9c00487947 */ /* 0x000fea000383ffff */
.L_x_113:
[----:B--2---:R2:W4:Y:S02]  /*c910*/  SYNCS.PHASECHK.TRANS64.TRYWAIT P0, [R163+URZ+0xc0], R2 ;  /* 0x0000c002a30075a7 */ /* 0x00452400080011ff */
[----:B----4-:R-:W-:Y:S05]  /*c920*/  @!P0 NANOSLEEP.SYNCS 0x989680 ;  /* 0x009896800000895d */ /* 0x010fea0003900000 */
[----:B------:R-:W4:Y:S02]  /*c930*/  @!P0 SYNCS.PHASECHK.TRANS64 P0, [R163+URZ+0xc0], R2 ;  /* 0x0000c002a30085a7 */ /* 0x000f2400080010ff */
[----:B----4-:R-:W-:Y:S05]  /*c940*/  @!P0 BRA `(.L_x_113) ;  /* 0xfffffffc00f08947 */ /* 0x010fea000383ffff */
[----:B------:R-:W-:Y:S05]  /*c950*/  BRA `(.L_x_112) ;  /* 0xffffff9c00a47947 */ /* 0x000fea000383ffff */
.L_x_122:
[----:B--2---:R2:W3:Y:S02]  /*c960*/  SYNCS.PHASECHK.TRANS64.TRYWAIT P0, [R191+URZ+0x50], R0 ;  /* 0x00005000bf0075a7 */ /* 0x0044e400080011ff */
[----:B---3--:R-:W-:Y:S05]  /*c970*/  @!P0 NANOSLEEP.SYNCS 0x989680 ;  /* 0x009896800000895d */ /* 0x008fea0003900000 */
[----:B------:R-:W3:Y:S02]  /*c980*/  @!P0 SYNCS.PHASECHK.TRANS64 P0, [R191+URZ+0x50], R0 ;  /* 0x00005000bf0085a7 */ /* 0x000ee400080010ff */
[----:B---3--:R-:W-:Y:S05]  /*c990*/  @!P0 BRA `(.L_x_122) ;  /* 0xfffffffc00f08947 */ /* 0x008fea000383ffff */
[----:B------:R-:W-:Y:S05]  /*c9a0*/  BRA `(.L_x_121) ;  /* 0xffffffb000b07947 */ /* 0x000fea000383ffff */
.L_x_131:
[----:B--2---:R2:W3:Y:S02]  /*c9b0*/  SYNCS.PHASECHK.TRANS64.TRYWAIT P0, [R0+URZ+0x50], R7 ;  /* 0x00005007000075a7 */ /* 0x0044e400080011ff */
[----:B---3--:R-:W-:Y:S05]  /*c9c0*/  @!P0 NANOSLEEP.SYNCS 0x989680 ;  /* 0x009896800000895d */ /* 0x008fea0003900000 */
[----:B------:R-:W3:Y:S02]  /*c9d0*/  @!P0 SYNCS.PHASECHK.TRANS64 P0, [R0+URZ+0x50], R7 ;  /* 0x00005007000085a7 */ /* 0x000ee400080010ff */
[----:B---3--:R-:W-:Y:S05]  /*c9e0*/  @!P0 BRA `(.L_x_131) ;  /* 0xfffffffc00f08947 */ /* 0x008fea000383ffff */
[----:B------:R-:W-:Y:S05]  /*c9f0*/  BRA `(.L_x_130) ;  /* 0xffffffc800087947 */ /* 0x000fea000383ffff */
.L_x_140:
[----:B--2---:R2:W3:Y:S02]  /*ca00*/  SYNCS.PHASECHK.TRANS64.TRYWAIT P0, [R0+URZ+0x50], R5 ;  /* 0x00005005000075a7 */ /* 0x0044e400080011ff */
[----:B---3--:R-:W-:Y:S05]  /*ca10*/  @!P0 NANOSLEEP.SYNCS 0x989680 ;  /* 0x009896800000895d */ /* 0x008fea0003900000 */
[----:B------:R-:W3:Y:S02]  /*ca20*/  @!P0 SYNCS.PHASECHK.TRANS64 P0, [R0+URZ+0x50], R5 ;  /* 0x00005005000085a7 */ /* 0x000ee400080010ff */
[----:B---3--:R-:W-:Y:S05]  /*ca30*/  @!P0 BRA `(.L_x_140) ;  /* 0xfffffffc00f08947 */ /* 0x008fea000383ffff */
[----:B------:R-:W-:Y:S05]  /*ca40*/  BRA `(.L_x_139) ;  /* 0xffffffdc006c7947 */ /* 0x000fea000383ffff */
        .weak           $__internal_0_$__cuda_sm10x_tcgen05_guardrail_trap_col_being_dealloced_not_returned_by_alloc
        .type           $__internal_0_$__cuda_sm10x_tcgen05_guardrail_trap_col_being_dealloced_not_returned_by_alloc,@function
        .size           $__internal_0_$__cuda_sm10x_tcgen05_guardrail_trap_col_being_dealloced_not_returned_by_alloc,($__internal_1_$__cuda_sm10x_tcgen05_guardrail_trap_phase_invalid_during_alloc - $__internal_0_$__cuda_sm10x_tcgen05_guardrail_trap_col_being_dealloced_not_returned_by_alloc)
$__internal_0_$__cuda_sm10x_tcgen05_guardrail_trap_col_being_dealloced_not_returned_by_alloc:
[----:B------:R-:W-:Y:S05]  /*ca50*/  BPT.TRAP 0x1 ;  /* 0x000000040000795c */ /* 0x000fea0000300000 */
[----:B------:R-:W-:-:S04]  /*ca60*/  HFMA2 R3, -RZ, RZ, 0, 0 ;  /* 0x00000000ff037431 */ /* 0x000fc800000001ff */
[----:B------:R-:W-:Y:S05]  /*ca70*/  RET.REL.NODEC R2 `(_ZN7cutlass13device_kernelINS_4gemm6kernel13GemmUniversalIN4cute5tupleIJiiiiEEENS1_10collective13CollectiveMmaINS1_35MainloopSm100TmaUmmaWarpSpecializedILi5ELi2ELi2ENS5_IJNS4_1CILi2EEESB_NSA_ILi1EEEEEEEENS5_IJNSA_ILi256EEESF_NSA_ILi128EEEEEENS_12float_e5m2_tENS5_IJlSC_lEEESI_SJ_NS4_8TiledMMAINS4_8MMA_AtomIJNS4_10MMA_TraitsINS4_25SM100_MMA_F8F6F4_2x1SM_SSEJSI_SI_fSF_SF_NS4_17integral_constantINS4_4UMMA5MajorELSQ_0EEESR_NSO_INSP_7ScaleInELSS_0EEEST_EEEEEENS4_6LayoutINS5_IJSC_SC_SC_EEENS5_IJNSA_ILi0EEESY_SY_EEEEENS5_IJNS4_10UnderscoreES11_S11_EEEEENS4_28SM100_TMA_2SM_LOAD_MULTICASTENS4_14ComposedLayoutINS4_7SwizzleILi3ELi4ELi3EEENS4_18smem_ptr_flag_bitsILi8EEENSW_INS5_IJNSA_ILi8EEESG_EEENS5_IJSG_SC_EEEEEEEvNS4_8identityENS4_18SM100_TMA_2SM_LOADES1E_vS1F_EENS_8epilogue10collective18CollectiveEpilogueINS1I_23Sm100TmaWarpSpecializedILi4ELi2ELi64ELb0ELb0EEEJNS5_IJSG_SF_SG_EEENS5_IJNSW_ISG_SC_EENSW_INSA_ILi64EEESC_EEEEESI_SJ_SI_SJ_NS1I_6fusion15FusionCallbacksIS1M_NS1S_17LinearCombinationISI_fSI_fLNS_15FloatRoundStyleE2EEES1N_S1R_JEEENS4_5SM1004TMEM4LOAD26SM100_TMEM_LOAD_32dp32b64xENS4_13SM90_TMA_LOADENS15_INS16_ILi2ELi4ELi3EEES19_NSW_INS5_IJS1A_S1P_EEENS5_IJS1P_SC_EEEEEEENS4_39AutoVectorizingCopyWithAssumedAlignmentILi128EEENS4_14SM90_TMA_STOREES27_S29_S29_EEEvvEEEEvNT_6ParamsE) ;  /* 0xffffff3402607950 */ /* 0x000fea0003c3ffff */
        .weak           $__internal_1_$__cuda_sm10x_tcgen05_guardrail_trap_phase_invalid_during_alloc
        .type           $__internal_1_$__cuda_sm10x_tcgen05_guardrail_trap_phase_invalid_during_alloc,@function
        .size           $__internal_1_$__cuda_sm10x_tcgen05_guardrail_trap_phase_invalid_during_alloc,($__internal_2_$__cuda_sm10x_tcgen05_guardrail_trap_unallocated_columns_being_dealloced - $__internal_1_$__cuda_sm10x_tcgen05_guardrail_trap_phase_invalid_during_alloc)
$__internal_1_$__cuda_sm10x_tcgen05_guardrail_trap_phase_invalid_during_alloc:
[----:B------:R-:W-:Y:S05]  /*ca80*/  BPT.TRAP 0x1 ;  /* 0x000000040000795c */ /* 0x000fea0000300000 */
[----:B------:R-:W-:-:S04]  /*ca90*/  MOV R5, 0x0 ;  /* 0x0000000000057802 */ /* 0x000fc80000000f00 */
[----:B------:R-:W-:Y:S05]  /*caa0*/  RET.REL.NODEC R4 `(_ZN7cutlass13device_kernelINS_4gemm6kernel13GemmUniversalIN4cute5tupleIJiiiiEEENS1_10collective13CollectiveMmaINS1_35MainloopSm100TmaUmmaWarpSpecializedILi5ELi2ELi2ENS5_IJNS4_1CILi2EEESB_NSA_ILi1EEEEEEEENS5_IJNSA_ILi256EEESF_NSA_ILi128EEEEEENS_12float_e5m2_tENS5_IJlSC_lEEESI_SJ_NS4_8TiledMMAINS4_8MMA_AtomIJNS4_10MMA_TraitsINS4_25SM100_MMA_F8F6F4_2x1SM_SSEJSI_SI_fSF_SF_NS4_17integral_constantINS4_4UMMA5MajorELSQ_0EEESR_NSO_INSP_7ScaleInELSS_0EEEST_EEEEEENS4_6LayoutINS5_IJSC_SC_SC_EEENS5_IJNSA_ILi0EEESY_SY_EEEEENS5_IJNS4_10UnderscoreES11_S11_EEEEENS4_28SM100_TMA_2SM_LOAD_MULTICASTENS4_14ComposedLayoutINS4_7SwizzleILi3ELi4ELi3EEENS4_18smem_ptr_flag_bitsILi8EEENSW_INS5_IJNSA_ILi8EEESG_EEENS5_IJSG_SC_EEEEEEEvNS4_8identityENS4_18SM100_TMA_2SM_LOADES1E_vS1F_EENS_8epilogue10collective18CollectiveEpilogueINS1I_23Sm100TmaWarpSpecializedILi4ELi2ELi64ELb0ELb0EEEJNS5_IJSG_SF_SG_EEENS5_IJNSW_ISG_SC_EENSW_INSA_ILi64EEESC_EEEEESI_SJ_SI_SJ_NS1I_6fusion15FusionCallbacksIS1M_NS1S_17LinearCombinationISI_fSI_fLNS_15FloatRoundStyleE2EEES1N_S1R_JEEENS4_5SM1004TMEM4LOAD26SM100_TMEM_LOAD_32dp32b64xENS4_13SM90_TMA_LOADENS15_INS16_ILi2ELi4ELi3EEES19_NSW_INS5_IJS1A_S1P_EEENS5_IJS1P_SC_EEEEEEENS4_39AutoVectorizingCopyWithAssumedAlignmentILi128EEENS4_14SM90_TMA_STOREES27_S29_S29_EEEvvEEEEvNT_6ParamsE) ;  /* 0xffffff3404547950 */ /* 0x000fea0003c3ffff */
        .weak           $__internal_2_$__cuda_sm10x_tcgen05_guardrail_trap_unallocated_columns_being_dealloced
        .type           $__internal_2_$__cuda_sm10x_tcgen05_guardrail_trap_unallocated_columns_being_dealloced,@function
        .size           $__internal_2_$__cuda_sm10x_tcgen05_guardrail_trap_unallocated_columns_being_dealloced,(.L_x_191 - $__internal_2_$__cuda_sm10x_tcgen05_guardrail_trap_unallocated_columns_being_dealloced)
$__internal_2_$__cuda_sm10x_tcgen05_guardrail_trap_unallocated_columns_being_dealloced:
[----:B------:R-:W-:Y:S05]  /*cab0*/  BPT.TRAP 0x1 ;  /* 0x000000040000795c */ /* 0x000fea0000300000 */
[----:B------:R-:W-:-:S04]  /*cac0*/  HFMA2 R3, -RZ, RZ, 0, 0 ;  /* 0x00000000ff037431 */ /* 0x000fc800000001ff */
[----:B------:R-:W-:Y:S05]  /*cad0*/  RET.REL.NODEC R2 `(_ZN7cutlass13device_kernelINS_4gemm6kernel13GemmUniversalIN4cute5tupleIJiiiiEEENS1_10collective13CollectiveMmaINS1_35MainloopSm100TmaUmmaWarpSpecializedILi5ELi2ELi2ENS5_IJNS4_1CILi2EEESB_NSA_ILi1EEEEEEEENS5_IJNSA_ILi256EEESF_NSA_ILi128EEEEEENS_12float_e5m2_tENS5_IJlSC_lEEESI_SJ_NS4_8TiledMMAINS4_8MMA_AtomIJNS4_10MMA_TraitsINS4_25SM100_MMA_F8F6F4_2x1SM_SSEJSI_SI_fSF_SF_NS4_17integral_constantINS4_4UMMA5MajorELSQ_0EEESR_NSO_INSP_7ScaleInELSS_0EEEST_EEEEEENS4_6LayoutINS5_IJSC_SC_SC_EEENS5_IJNSA_ILi0EEESY_SY_EEEEENS5_IJNS4_10UnderscoreES11_S11_EEEEENS4_28SM100_TMA_2SM_LOAD_MULTICASTENS4_14ComposedLayoutINS4_7SwizzleILi3ELi4ELi3EEENS4_18smem_ptr_flag_bitsILi8EEENSW_INS5_IJNSA_ILi8EEESG_EEENS5_IJSG_SC_EEEEEEEvNS4_8identityENS4_18SM100_TMA_2SM_LOADES1E_vS1F_EENS_8epilogue10collective18CollectiveEpilogueINS1I_23Sm100TmaWarpSpecializedILi4ELi2ELi64ELb0ELb0EEEJNS5_IJSG_SF_SG_EEENS5_IJNSW_ISG_SC_EENSW_INSA_ILi64EEESC_EEEEESI_SJ_SI_SJ_NS1I_6fusion15FusionCallbacksIS1M_NS1S_17LinearCombinationISI_fSI_fLNS_15FloatRoundStyleE2EEES1N_S1R_JEEENS4_5SM1004TMEM4LOAD26SM100_TMEM_LOAD_32dp32b64xENS4_13SM90_TMA_LOADENS15_INS16_ILi2ELi4ELi3EEES19_NSW_INS5_IJS1A_S1P_EEENS5_IJS1P_SC_EEEEEEENS4_39AutoVectorizingCopyWithAssumedAlignmentILi128EEENS4_14SM90_TMA_STOREES27_S29_S29_EEEvvEEEEvNT_6ParamsE) ;  /* 0xffffff3402487950 */ /* 0x000fea0003c3ffff */
.L_x_190:
[----:B------:R-:W-:-:S00]  /*cae0*/  BRA `(.L_x_190) ;  /* 0xfffffffc00fc7947 */ /* 0x000fc0000383ffff */
[----:B------:R-:W-:-:S00]  /*caf0*/  NOP ;  /* 0x0000000000007918 */ /* 0x000fc00000000000 */
        /* <DEDUP_REMOVED lines=8> */
.L_x_191:


//--------------------- .nv.global.init           --------------------------
	.section	.nv.global.init,"aw",@progbits
.nv.global.init:
	.type		$str$27,@object
	.size		$str$27,($str$28 - $str$27)
$str$27:
        /*0000*/ 	.byte	0x28, 0x61, 0x64, 0x64, 0x72, 0x65, 0x73, 0x73, 0x20, 0x26, 0x20, 0x6d, 0x61, 0x73, 0x6b, 0x29
        /*0010*/ 	.byte	0x20, 0x3d, 0x3d, 0x20, 0x30, 0x00
	.type		$str$28,@object
	.size		$str$28,($str$26 - $str$28)
$str$28:
        /*0016*/ 	.byte	0x2f, 0x74, 0x6d, 0x70, 0x2f, 0x63, 0x75, 0x74, 0x6c, 0x61, 0x73, 0x73, 0x5f, 0x73, 0x77, 0x65
        /*0026*/ 	.byte	0x65, 0x70, 0x5f, 0x73, 0x72, 0x63, 0x2f, 0x69, 0x6e, 0x63, 0x6c, 0x75, 0x64, 0x65, 0x2f, 0x63
        /*0036*/ 	.byte	0x75, 0x74, 0x65, 0x2f, 0x70, 0x6f, 0x69, 0x6e, 0x74, 0x65, 0x72, 0x5f, 0x66, 0x6c, 0x61, 0x67
        /*0046*/ 	.byte	0x67, 0x65, 0x64, 0x2e, 0x68, 0x70, 0x70, 0x00
	.type		$str$26,@object
	.size		$str$26,($str$25 - $str$26)
$str$26:
        /*004e*/ 	.byte	0x2f, 0x74, 0x6d, 0x70, 0x2f, 0x63, 0x75, 0x74, 0x6c, 0x61, 0x73, 0x73, 0x5f, 0x73, 0x77, 0x65
        /*005e*/ 	.byte	0x65, 0x70, 0x5f, 0x73, 0x72, 0x63, 0x2f, 0x69, 0x6e, 0x63, 0x6c, 0x75, 0x64, 0x65, 0x2f, 0x63
        /*006e*/ 	.byte	0x75, 0x74, 0x65, 0x2f, 0x61, 0x74, 0x6f, 0x6d, 0x2f, 0x63, 0x6f, 0x70, 0x79, 0x5f, 0x74, 0x72
        /*007e*/ 	.byte	0x61, 0x69, 0x74, 0x73, 0x5f, 0x73, 0x6d, 0x31, 0x30, 0x30, 0x2e, 0x68, 0x70, 0x70, 0x00
	.type		$str$25,@object
	.size		$str$25,(__unnamed_1 - $str$25)
$str$25:
        /*008d*/ 	.byte	0x28, 0x28, 0x75, 0x69, 0x6e, 0x74, 0x33, 0x32, 0x5f, 0x74, 0x28, 0x74, 0x68, 0x72, 0x65, 0x61
        /*009d*/ 	.byte	0x64, 0x49, 0x64, 0x78, 0x2e, 0x78, 0x29, 0x20, 0x2f, 0x20, 0x33, 0x32, 0x29, 0x20, 0x25, 0x20
        /*00ad*/ 	.byte	0x34, 0x29, 0x20, 0x3d, 0x3d, 0x20, 0x28, 0x28, 0x28, 0x74, 0x6d, 0x65, 0x6d, 0x5f, 0x61, 0x64
        /*00bd*/ 	.byte	0x64, 0x72, 0x20, 0x3e, 0x3e, 0x20, 0x31, 0x36, 0x29, 0x20, 0x2f, 0x20, 0x33, 0x32, 0x29, 0x20
        /*00cd*/ 	.byte	0x25, 0x20, 0x34, 0x29, 0x00
	.type		__unnamed_1,@object
	.size		__unnamed_1,(__unnamed_2 - __unnamed_1)
__unnamed_1:
        /*00d2*/ 	.byte	0x61, 0x75, 0x74, 0x6f, 0x20, 0x63, 0x75, 0x74, 0x65, 0x3a, 0x3a, 0x61, 0x73, 0x5f, 0x70, 0x6f
        /* <DEDUP_REMOVED lines=24> */
        /*0262*/ 	.byte	0x43, 0x3c, 0x38, 0x31, 0x39, 0x32, 0x3e, 0x3e, 0x3e, 0x3e, 0x5d, 0x00
	.type		__unnamed_2,@object
	.size		__unnamed_2,(__unnamed_3 - __unnamed_2)
__unnamed_2:
        /* <DEDUP_REMOVED lines=26> */
	.type		__unnamed_3,@object
	.size		__unnamed_3,(.L_3 - __unnamed_3)
__unnamed_3:
        /* <DEDUP_REMOVED lines=42> */
        /*06aa*/ 	.byte	0x3e, 0x3e, 0x3e, 0x3e, 0x5d, 0x00
.L_3:


//--------------------- .nv.shared._ZN7cutlass13device_kernelINS_4gemm6kernel13GemmUniversalIN4cute5tupleIJiiiiEEENS1_10collective13CollectiveMmaINS1_35MainloopSm100TmaUmmaWarpSpecializedILi5ELi2ELi2ENS5_IJNS4_1CILi2EEESB_NSA_ILi1EEEEEEEENS5_IJNSA_ILi256EEESF_NSA_ILi128EEEEEENS_12float_e5m2_tENS5_IJlSC_lEEESI_SJ_NS4_8TiledMMAINS4_8MMA_AtomIJNS4_10MMA_TraitsINS4_25SM100_MMA_F8F6F4_2x1SM_SSEJSI_SI_fSF_SF_NS4_17integral_constantINS4_4UMMA5MajorELSQ_0EEESR_NSO_INSP_7ScaleInELSS_0EEEST_EEEEEENS4_6LayoutINS5_IJSC_SC_SC_EEENS5_IJNSA_ILi0EEESY_SY_EEEEENS5_IJNS4_10UnderscoreES11_S11_EEEEENS4_28SM100_TMA_2SM_LOAD_MULTICASTENS4_14ComposedLayoutINS4_7SwizzleILi3ELi4ELi3EEENS4_18smem_ptr_flag_bitsILi8EEENSW_INS5_IJNSA_ILi8EEESG_EEENS5_IJSG_SC_EEEEEEEvNS4_8identityENS4_18SM100_TMA_2SM_LOADES1E_vS1F_EENS_8epilogue10collective18CollectiveEpilogueINS1I_23Sm100TmaWarpSpecializedILi4ELi2ELi64ELb0ELb0EEEJNS5_IJSG_SF_SG_EEENS5_IJNSW_ISG_SC_EENSW_INSA_ILi64EEESC_EEEEESI_SJ_SI_SJ_NS1I_6fusion15FusionCallbacksIS1M_NS1S_17LinearCombinationISI_fSI_fLNS_15FloatRoundStyleE2EEES1N_S1R_JEEENS4_5SM1004TMEM4LOAD26SM100_TMEM_LOAD_32dp32b64xENS4_13SM90_TMA_LOADENS15_INS16_ILi2ELi4ELi3EEES19_NSW_INS5_IJS1A_S1P_EEENS5_IJS1P_SC_EEEEEEENS4_39AutoVectorizingCopyWithAssumedAlignmentILi128EEENS4_14SM90_TMA_STOREES27_S29_S29_EEEvvEEEEvNT_6ParamsE --------------------------
	.section	.nv.shared._ZN7cutlass13device_kernelINS_4gemm6kernel13GemmUniversalIN4cute5tupleIJiiiiEEENS1_10collective13CollectiveMmaINS1_35MainloopSm100TmaUmmaWarpSpecializedILi5ELi2ELi2ENS5_IJNS4_1CILi2EEESB_NSA_ILi1EEEEEEEENS5_IJNSA_ILi256EEESF_NSA_ILi128EEEEEENS_12float_e5m2_tENS5_IJlSC_lEEESI_SJ_NS4_8TiledMMAINS4_8MMA_AtomIJNS4_10MMA_TraitsINS4_25SM100_MMA_F8F6F4_2x1SM_SSEJSI_SI_fSF_SF_NS4_17integral_constantINS4_4UMMA5MajorELSQ_0EEESR_NSO_INSP_7ScaleInELSS_0EEEST_EEEEEENS4_6LayoutINS5_IJSC_SC_SC_EEENS5_IJNSA_ILi0EEESY_SY_EEEEENS5_IJNS4_10UnderscoreES11_S11_EEEEENS4_28SM100_TMA_2SM_LOAD_MULTICASTENS4_14ComposedLayoutINS4_7SwizzleILi3ELi4ELi3EEENS4_18smem_ptr_flag_bitsILi8EEENSW_INS5_IJNSA_ILi8EEESG_EEENS5_IJSG_SC_EEEEEEEvNS4_8identityENS4_18SM100_TMA_2SM_LOADES1E_vS1F_EENS_8epilogue10collective18CollectiveEpilogueINS1I_23Sm100TmaWarpSpecializedILi4ELi2ELi64ELb0ELb0EEEJNS5_IJSG_SF_SG_EEENS5_IJNSW_ISG_SC_EENSW_INSA_ILi64EEESC_EEEEESI_SJ_SI_SJ_NS1I_6fusion15FusionCallbacksIS1M_NS1S_17LinearCombinationISI_fSI_fLNS_15FloatRoundStyleE2EEES1N_S1R_JEEENS4_5SM1004TMEM4LOAD26SM100_TMEM_LOAD_32dp32b64xENS4_13SM90_TMA_LOADENS15_INS16_ILi2ELi4ELi3EEES19_NSW_INS5_IJS1A_S1P_EEENS5_IJS1P_SC_EEEEEEENS4_39AutoVectorizingCopyWithAssumedAlignmentILi128EEENS4_14SM90_TMA_STOREES27_S29_S29_EEEvvEEEEvNT_6ParamsE,"aw",@nobits
	.sectionflags	@""
	.align	16
	.zero		1024


//--------------------- .nv.shared.reserved.0     --------------------------
	.section	.nv.shared.reserved.0,"aw",@nobits
	.weak		__nv_reservedSMEM_offset_0_alias
	.size		__nv_reservedSMEM_offset_0_alias, 0, 64
	.other		__nv_reservedSMEM_offset_0_alias,@"STO_CUDA_RESERVED_SHARED STV_DEFAULT"
__nv_reservedSMEM_offset_0_alias:
	.zero		0
.nv.shared.reserved.0:
	.zero		64
	.weak		__nv_reservedSMEM_tcgen05_partition
	.type		__nv_reservedSMEM_tcgen05_partition,@object
	.size		__nv_reservedSMEM_tcgen05_partition,(.L_0 - __nv_reservedSMEM_tcgen05_partition)
__nv_reservedSMEM_tcgen05_partition:
	.zero		32
.L_0:


//--------------------- .nv.global                --------------------------
	.section	.nv.global,"aw",@nobits
.nv.global:
	.type		_ZN39_INTERNAL_75482d22_4_k_cu_dc6584f2_85204cute1_E,@object
	.size		_ZN39_INTERNAL_75482d22_4_k_cu_dc6584f2_85204cute1_E,(_ZN39_INTERNAL_75482d22_4_k_cu_dc6584f2_85204cuda3std3__45__cpo6cbeginE - _ZN39_INTERNAL_75482d22_4_k_cu_dc6584f2_85204cute1_E)
_ZN39_INTERNAL_75482d22_4_k_cu_dc6584f2_85204cute1_E:
	.zero		1
	.type		_ZN39_INTERNAL_75482d22_4_k_cu_dc6584f2_85204cuda3std3__45__cpo6cbeginE,@object
	.size		_ZN39_INTERNAL_75482d22_4_k_cu_dc6584f2_85204cuda3std3__45__cpo6cbeginE,(_ZN39_INTERNAL_75482d22_4_k_cu_dc6584f2_85204cuda3std3__48in_placeE - _ZN39_INTERNAL_75482d22_4_k_cu_dc6584f2_85204cuda3std3__45__cpo6cbeginE)
_ZN39_INTERNAL_75482d22_4_k_cu_dc6584f2_85204cuda3std3__45__cpo6cbeginE:
	.zero		1
	.type		_ZN39_INTERNAL_75482d22_4_k_cu_dc6584f2_85204cuda3std3__48in_placeE,@object
	.size		_ZN39_INTERNAL_75482d22_4_k_cu_dc6584f2_85204cuda3std3__48in_placeE,(_ZN39_INTERNAL_75482d22_4_k_cu_dc6584f2_85204cuda3std6ranges3__45__cpo9iter_moveE - _ZN39_INTERNAL_75482d22_4_k_cu_dc6584f2_85204cuda3std3__48in_placeE)
_ZN39_INTERNAL_75482d22_4_k_cu_dc6584f2_85204cuda3std3__48in_placeE:
	.zero		1
	.type		_ZN39_INTERNAL_75482d22_4_k_cu_dc6584f2_85204cuda3std6ranges3__45__cpo9iter_moveE,@object
	.size		_ZN39_INTERNAL_75482d22_4_k_cu_dc6584f2_85204cuda3std6ranges3__45__cpo9iter_moveE,(_ZN39_INTERNAL_75482d22_4_k_cu_dc6584f2_85204cuda3std3__45__cpo5beginE - _ZN39_INTERNAL_75482d22_4_k_cu_dc6584f2_85204cuda3std6ranges3__45__cpo9iter_moveE)
_ZN39_INTERNAL_75482d22_4_k_cu_dc6584f2_85204cuda3std6ranges3__45__cpo9iter_moveE:
	.zero		1
	.type		_ZN39_INTERNAL_75482d22_4_k_cu_dc6584f2_85204cuda3std3__45__cpo5beginE,@object
	.size		_ZN39_INTERNAL_75482d22_4_k_cu_dc6584f2_85204cuda3std3__45__cpo5beginE,(_ZN39_INTERNAL_75482d22_4_k_cu_dc6584f2_85204cuda3std3__441_GLOBAL__N__75482d22_4_k_cu_dc6584f2_85206ignoreE - _ZN39_INTERNAL_75482d22_4_k_cu_dc6584f2_85204cuda3std3__45__cpo5beginE)
_ZN39_INTERNAL_75482d22_4_k_cu_dc6584f2_85204cuda3std3__45__cpo5beginE:
	.zero		1
	.type		_ZN39_INTERNAL_75482d22_4_k_cu_dc6584f2_85204cuda3std3__441_GLOBAL__N__75482d22_4_k_cu_dc6584f2_85206ignoreE,@object
	.size		_ZN39_INTERNAL_75482d22_4_k_cu_dc6584f2_85204cuda3std3__441_GLOBAL__N__75482d22_4_k_cu_dc6584f2_85206ignoreE,(_ZN39_INTERNAL_75482d22_4_k_cu_dc6584f2_85204cute7productE - _ZN39_INTERNAL_75482d22_4_k_cu_dc6584f2_85204cuda3std3__441_GLOBAL__N__75482d22_4_k_cu_dc6584f2_85206ignoreE)
_ZN39_INTERNAL_75482d22_4_k_cu_dc6584f2_85204cuda3std3__441_GLOBAL__N__75482d22_4_k_cu_dc6584f2_85206ignoreE:
	.zero		1
	.type		_ZN39_INTERNAL_75482d22_4_k_cu_dc6584f2_85204cute7productE,@object
	.size		_ZN39_INTERNAL_75482d22_4_k_cu_dc6584f2_85204cute7productE,(_ZN39_INTERNAL_75482d22_4_k_cu_dc6584f2_85204cuda3std3__45__cpo3endE - _ZN39_INTERNAL_75482d22_4_k_cu_dc6584f2_85204cute7productE)
_ZN39_INTERNAL_75482d22_4_k_cu_dc6584f2_85204cute7productE:
	.zero		1
	.type		_ZN39_INTERNAL_75482d22_4_k_cu_dc6584f2_85204cuda3std3__45__cpo3endE,@object
	.size		_ZN39_INTERNAL_75482d22_4_k_cu_dc6584f2_85204cuda3std3__45__cpo3endE,(_ZN39_INTERNAL_75482d22_4_k_cu_dc6584f2_85204cuda3std3__419piecewise_constructE - _ZN39_INTERNAL_75482d22_4_k_cu_dc6584f2_85204cuda3std3__45__cpo3endE)
_ZN39_INTERNAL_75482d22_4_k_cu_dc6584f2_85204cuda3std3__45__cpo3endE:
	.zero		1
	.type		_ZN39_INTERNAL_75482d22_4_k_cu_dc6584f2_85204cuda3std3__419piecewise_constructE,@object
	.size		_ZN39_INTERNAL_75482d22_4_k_cu_dc6584f2_85204cuda3std3__419piecewise_constructE,(_ZN39_INTERNAL_75482d22_4_k_cu_dc6584f2_85204cuda3std3__45__cpo4cendE - _ZN39_INTERNAL_75482d22_4_k_cu_dc6584f2_85204cuda3std3__419piecewise_constructE)
_ZN39_INTERNAL_75482d22_4_k_cu_dc6584f2_85204cuda3std3__419piecewise_constructE:
	.zero		1
	.type		_ZN39_INTERNAL_75482d22_4_k_cu_dc6584f2_85204cuda3std3__45__cpo4cendE,@object
	.size		_ZN39_INTERNAL_75482d22_4_k_cu_dc6584f2_85204cuda3std3__45__cpo4cendE,(_ZN39_INTERNAL_75482d22_4_k_cu_dc6584f2_85204cuda3std6ranges3__45__cpo4swapE - _ZN39_INTERNAL_75482d22_4_k_cu_dc6584f2_85204cuda3std3__45__cpo4cendE)
_ZN39_INTERNAL_75482d22_4_k_cu_dc6584f2_85204cuda3std3__45__cpo4cendE:
	.zero		1
	.type		_ZN39_INTERNAL_75482d22_4_k_cu_dc6584f2_85204cuda3std6ranges3__45__cpo4swapE,@object
	.size		_ZN39_INTERNAL_75482d22_4_k_cu_dc6584f2_85204cuda3std6ranges3__45__cpo4swapE,(.L_11 - _ZN39_INTERNAL_75482d22_4_k_cu_dc6584f2_85204cuda3std6ranges3__45__cpo4swapE)
_ZN39_INTERNAL_75482d22_4_k_cu_dc6584f2_85204cuda3std6ranges3__45__cpo4swapE:
	.zero		1
.L_11:


//--------------------- .nv.constant0._ZN7cutlass13device_kernelINS_4gemm6kernel13GemmUniversalIN4cute5tupleIJiiiiEEENS1_10collective13CollectiveMmaINS1_35MainloopSm100TmaUmmaWarpSpecializedILi5ELi2ELi2ENS5_IJNS4_1CILi2EEESB_NSA_ILi1EEEEEEEENS5_IJNSA_ILi256EEESF_NSA_ILi128EEEEEENS_12float_e5m2_tENS5_IJlSC_lEEESI_SJ_NS4_8TiledMMAINS4_8MMA_AtomIJNS4_10MMA_TraitsINS4_25SM100_MMA_F8F6F4_2x1SM_SSEJSI_SI_fSF_SF_NS4_17integral_constantINS4_4UMMA5MajorELSQ_0EEESR_NSO_INSP_7ScaleInELSS_0EEEST_EEEEEENS4_6LayoutINS5_IJSC_SC_SC_EEENS5_IJNSA_ILi0EEESY_SY_EEEEENS5_IJNS4_10UnderscoreES11_S11_EEEEENS4_28SM100_TMA_2SM_LOAD_MULTICASTENS4_14ComposedLayoutINS4_7SwizzleILi3ELi4ELi3EEENS4_18smem_ptr_flag_bitsILi8EEENSW_INS5_IJNSA_ILi8EEESG_EEENS5_IJSG_SC_EEEEEEEvNS4_8identityENS4_18SM100_TMA_2SM_LOADES1E_vS1F_EENS_8epilogue10collective18CollectiveEpilogueINS1I_23Sm100TmaWarpSpecializedILi4ELi2ELi64ELb0ELb0EEEJNS5_IJSG_SF_SG_EEENS5_IJNSW_ISG_SC_EENSW_INSA_ILi64EEESC_EEEEESI_SJ_SI_SJ_NS1I_6fusion15FusionCallbacksIS1M_NS1S_17LinearCombinationISI_fSI_fLNS_15FloatRoundStyleE2EEES1N_S1R_JEEENS4_5SM1004TMEM4LOAD26SM100_TMEM_LOAD_32dp32b64xENS4_13SM90_TMA_LOADENS15_INS16_ILi2ELi4ELi3EEES19_NSW_INS5_IJS1A_S1P_EEENS5_IJS1P_SC_EEEEEEENS4_39AutoVectorizingCopyWithAssumedAlignmentILi128EEENS4_14SM90_TMA_STOREES27_S29_S29_EEEvvEEEEvNT_6ParamsE --------------------------
	.section	.nv.constant0._ZN7cutlass13device_kernelINS_4gemm6kernel13GemmUniversalIN4cute5tupleIJiiiiEEENS1_10collective13CollectiveMmaINS1_35MainloopSm100TmaUmmaWarpSpecializedILi5ELi2ELi2ENS5_IJNS4_1CILi2EEESB_NSA_ILi1EEEEEEEENS5_IJNSA_ILi256EEESF_NSA_ILi128EEEEEENS_12float_e5m2_tENS5_IJlSC_lEEESI_SJ_NS4_8TiledMMAINS4_8MMA_AtomIJNS4_10MMA_TraitsINS4_25SM100_MMA_F8F6F4_2x1SM_SSEJSI_SI_fSF_SF_NS4_17integral_constantINS4_4UMMA5MajorELSQ_0EEESR_NSO_INSP_7ScaleInELSS_0EEEST_EEEEEENS4_6LayoutINS5_IJSC_SC_SC_EEENS5_IJNSA_ILi0EEESY_SY_EEEEENS5_IJNS4_10UnderscoreES11_S11_EEEEENS4_28SM100_TMA_2SM_LOAD_MULTICASTENS4_14ComposedLayoutINS4_7SwizzleILi3ELi4ELi3EEENS4_18smem_ptr_flag_bitsILi8EEENSW_INS5_IJNSA_ILi8EEESG_EEENS5_IJSG_SC_EEEEEEEvNS4_8identityENS4_18SM100_TMA_2SM_LOADES1E_vS1F_EENS_8epilogue10collective18CollectiveEpilogueINS1I_23Sm100TmaWarpSpecializedILi4ELi2ELi64ELb0ELb0EEEJNS5_IJSG_SF_SG_EEENS5_IJNSW_ISG_SC_EENSW_INSA_ILi64EEESC_EEEEESI_SJ_SI_SJ_NS1I_6fusion15FusionCallbacksIS1M_NS1S_17LinearCombinationISI_fSI_fLNS_15FloatRoundStyleE2EEES1N_S1R_JEEENS4_5SM1004TMEM4LOAD26SM100_TMEM_LOAD_32dp32b64xENS4_13SM90_TMA_LOADENS15_INS16_ILi2ELi4ELi3EEES19_NSW_INS5_IJS1A_S1P_EEENS5_IJS1P_SC_EEEEEEENS4_39AutoVectorizingCopyWithAssumedAlignmentILi128EEENS4_14SM90_TMA_STOREES27_S29_S29_EEEvvEEEEvNT_6ParamsE,"a",@progbits
	.sectionflags	@""
	.align	4
.nv.constant0._ZN7cutlass13device_kernelINS_4gemm6kernel13GemmUniversalIN4cute5tupleIJiiiiEEENS1_10collective13CollectiveMmaINS1_35MainloopSm100TmaUmmaWarpSpecializedILi5ELi2ELi2ENS5_IJNS4_1CILi2EEESB_NSA_ILi1EEEEEEEENS5_IJNSA_ILi256EEESF_NSA_ILi128EEEEEENS_12float_e5m2_tENS5_IJlSC_lEEESI_SJ_NS4_8TiledMMAINS4_8MMA_AtomIJNS4_10MMA_TraitsINS4_25SM100_MMA_F8F6F4_2x1SM_SSEJSI_SI_fSF_SF_NS4_17integral_constantINS4_4UMMA5MajorELSQ_0EEESR_NSO_INSP_7ScaleInELSS_0EEEST_EEEEEENS4_6LayoutINS5_IJSC_SC_SC_EEENS5_IJNSA_ILi0EEESY_SY_EEEEENS5_IJNS4_10UnderscoreES11_S11_EEEEENS4_28SM100_TMA_2SM_LOAD_MULTICASTENS4_14ComposedLayoutINS4_7SwizzleILi3ELi4ELi3EEENS4_18smem_ptr_flag_bitsILi8EEENSW_INS5_IJNSA_ILi8EEESG_EEENS5_IJSG_SC_EEEEEEEvNS4_8identityENS4_18SM100_TMA_2SM_LOADES1E_vS1F_EENS_8epilogue10collective18CollectiveEpilogueINS1I_23Sm100TmaWarpSpecializedILi4ELi2ELi64ELb0ELb0EEEJNS5_IJSG_SF_SG_EEENS5_IJNSW_ISG_SC_EENSW_INSA_ILi64EEESC_EEEEESI_SJ_SI_SJ_NS1I_6fusion15FusionCallbacksIS1M_NS1S_17LinearCombinationISI_fSI_fLNS_15FloatRoundStyleE2EEES1N_S1R_JEEENS4_5SM1004TMEM4LOAD26SM100_TMEM_LOAD_32dp32b64xENS4_13SM90_TMA_LOADENS15_INS16_ILi2ELi4ELi3EEES19_NSW_INS5_IJS1A_S1P_EEENS5_IJS1P_SC_EEEEEEENS4_39AutoVectorizingCopyWithAssumedAlignmentILi128EEENS4_14SM90_TMA_STOREES27_S29_S29_EEEvvEEEEvNT_6ParamsE:
	.zero		2944


//--------------------- SYMBOLS --------------------------

	.type		.nv.reservedSmem.offset0,@object
	.size		.nv.reservedSmem.offset0,0x4
	.type		.nv.reservedSmem.cap,@object
	.size		.nv.reservedSmem.cap,0x4
	.type		__assertfail,@function
